//
// Generated by NVIDIA NVVM Compiler
//
// Compiler Build ID: CL-36424714
// Cuda compilation tools, release 13.0, V13.0.88
// Based on NVVM 20.0.0
//

.version 9.0
.target sm_100
.address_size 64

	// .globl	_Z30find_passwords_optimized_multiPKhS0_S0_PiP13FoundPasswordPKiS5_i
.const .align 8 .u64 total_passwords = 56800235584;
.const .align 1 .b8 charset[63] = {97, 98, 99, 100, 101, 102, 103, 104, 105, 106, 107, 108, 109, 110, 111, 112, 113, 114, 115, 116, 117, 118, 119, 120, 121, 122, 65, 66, 67, 68, 69, 70, 71, 72, 73, 74, 75, 76, 77, 78, 79, 80, 81, 82, 83, 84, 85, 86, 87, 88, 89, 90, 48, 49, 50, 51, 52, 53, 54, 55, 56, 57};
.const .align 8 .f64 reciprocal = 0d3F90842108421084;
.const .align 4 .b8 K[256] = {152, 47, 138, 66, 145, 68, 55, 113, 207, 251, 192, 181, 165, 219, 181, 233, 91, 194, 86, 57, 241, 17, 241, 89, 164, 130, 63, 146, 213, 94, 28, 171, 152, 170, 7, 216, 1, 91, 131, 18, 190, 133, 49, 36, 195, 125, 12, 85, 116, 93, 190, 114, 254, 177, 222, 128, 167, 6, 220, 155, 116, 241, 155, 193, 193, 105, 155, 228, 134, 71, 190, 239, 198, 157, 193, 15, 204, 161, 12, 36, 111, 44, 233, 45, 170, 132, 116, 74, 220, 169, 176, 92, 218, 136, 249, 118, 82, 81, 62, 152, 109, 198, 49, 168, 200, 39, 3, 176, 199, 127, 89, 191, 243, 11, 224, 198, 71, 145, 167, 213, 81, 99, 202, 6, 103, 41, 41, 20, 133, 10, 183, 39, 56, 33, 27, 46, 252, 109, 44, 77, 19, 13, 56, 83, 84, 115, 10, 101, 187, 10, 106, 118, 46, 201, 194, 129, 133, 44, 114, 146, 161, 232, 191, 162, 75, 102, 26, 168, 112, 139, 75, 194, 163, 81, 108, 199, 25, 232, 146, 209, 36, 6, 153, 214, 133, 53, 14, 244, 112, 160, 106, 16, 22, 193, 164, 25, 8, 108, 55, 30, 76, 119, 72, 39, 181, 188, 176, 52, 179, 12, 28, 57, 74, 170, 216, 78, 79, 202, 156, 91, 243, 111, 46, 104, 238, 130, 143, 116, 111, 99, 165, 120, 20, 120, 200, 132, 8, 2, 199, 140, 250, 255, 190, 144, 235, 108, 80, 164, 247, 163, 249, 190, 242, 120, 113, 198};
// _ZZ30find_passwords_optimized_multiPKhS0_S0_PiP13FoundPasswordPKiS5_iE12shared_salts has been demoted
// _ZZ30find_passwords_optimized_multiPKhS0_S0_PiP13FoundPasswordPKiS5_iE25shared_first_letter_index has been demoted

.visible .entry _Z30find_passwords_optimized_multiPKhS0_S0_PiP13FoundPasswordPKiS5_i(
	.param .u64 .ptr .align 1 _Z30find_passwords_optimized_multiPKhS0_S0_PiP13FoundPasswordPKiS5_i_param_0,
	.param .u64 .ptr .align 1 _Z30find_passwords_optimized_multiPKhS0_S0_PiP13FoundPasswordPKiS5_i_param_1,
	.param .u64 .ptr .align 1 _Z30find_passwords_optimized_multiPKhS0_S0_PiP13FoundPasswordPKiS5_i_param_2,
	.param .u64 .ptr .align 1 _Z30find_passwords_optimized_multiPKhS0_S0_PiP13FoundPasswordPKiS5_i_param_3,
	.param .u64 .ptr .align 1 _Z30find_passwords_optimized_multiPKhS0_S0_PiP13FoundPasswordPKiS5_i_param_4,
	.param .u64 .ptr .align 1 _Z30find_passwords_optimized_multiPKhS0_S0_PiP13FoundPasswordPKiS5_i_param_5,
	.param .u64 .ptr .align 1 _Z30find_passwords_optimized_multiPKhS0_S0_PiP13FoundPasswordPKiS5_i_param_6,
	.param .u32 _Z30find_passwords_optimized_multiPKhS0_S0_PiP13FoundPasswordPKiS5_i_param_7
)
{
	.reg .pred 	%p<140>;
	.reg .b16 	%rs<151>;
	.reg .b32 	%r<2262>;
	.reg .b64 	%rd<68>;
	.reg .b64 	%fd<12>;
	// demoted variable
	.shared .align 1 .b8 _ZZ30find_passwords_optimized_multiPKhS0_S0_PiP13FoundPasswordPKiS5_iE12shared_salts[8];
	// demoted variable
	.shared .align 4 .b8 _ZZ30find_passwords_optimized_multiPKhS0_S0_PiP13FoundPasswordPKiS5_iE25shared_first_letter_index[64];
	ld.param.u64 	%rd7, [_Z30find_passwords_optimized_multiPKhS0_S0_PiP13FoundPasswordPKiS5_i_param_0];
	ld.param.u64 	%rd8, [_Z30find_passwords_optimized_multiPKhS0_S0_PiP13FoundPasswordPKiS5_i_param_2];
	ld.param.u64 	%rd11, [_Z30find_passwords_optimized_multiPKhS0_S0_PiP13FoundPasswordPKiS5_i_param_5];
	ld.param.u64 	%rd10, [_Z30find_passwords_optimized_multiPKhS0_S0_PiP13FoundPasswordPKiS5_i_param_6];
	cvta.to.global.u64 	%rd1, %rd11;
	mov.u32 	%r1, %tid.x;
	setp.gt.u32 	%p2, %r1, 7;
	@%p2 bra 	$L__BB0_2;
	cvta.to.global.u64 	%rd12, %rd7;
	cvt.u64.u32 	%rd13, %r1;
	add.s64 	%rd14, %rd12, %rd13;
	ld.global.nc.u8 	%rs66, [%rd14];
	cvt.u16.u8 	%rs67, %rs66;
	mov.u32 	%r76, _ZZ30find_passwords_optimized_multiPKhS0_S0_PiP13FoundPasswordPKiS5_iE12shared_salts;
	add.s32 	%r77, %r76, %r1;
	st.shared.u8 	[%r77], %rs67;
	bra.uni 	$L__BB0_3;
$L__BB0_2:
	setp.gt.u32 	%p3, %r1, 15;
	@%p3 bra 	$L__BB0_4;
$L__BB0_3:
	cvta.to.global.u64 	%rd15, %rd10;
	mul.wide.u32 	%rd16, %r1, 4;
	add.s64 	%rd17, %rd15, %rd16;
	ld.global.nc.u32 	%r78, [%rd17];
	shl.b32 	%r79, %r1, 2;
	mov.u32 	%r80, _ZZ30find_passwords_optimized_multiPKhS0_S0_PiP13FoundPasswordPKiS5_iE25shared_first_letter_index;
	add.s32 	%r81, %r80, %r79;
	st.shared.u32 	[%r81], %r78;
$L__BB0_4:
	bar.sync 	0;
	mov.u32 	%r82, %ctaid.x;
	mov.u32 	%r83, %ntid.x;
	mad.lo.s32 	%r84, %r82, %r83, %r1;
	cvt.u64.u32 	%rd67, %r84;
	ld.shared.u8 	%rs68, [_ZZ30find_passwords_optimized_multiPKhS0_S0_PiP13FoundPasswordPKiS5_iE12shared_salts];
	ld.shared.u8 	%r85, [_ZZ30find_passwords_optimized_multiPKhS0_S0_PiP13FoundPasswordPKiS5_iE12shared_salts+1];
	ld.shared.u8 	%r86, [_ZZ30find_passwords_optimized_multiPKhS0_S0_PiP13FoundPasswordPKiS5_iE12shared_salts+3];
	ld.shared.u8 	%rs69, [_ZZ30find_passwords_optimized_multiPKhS0_S0_PiP13FoundPasswordPKiS5_iE12shared_salts+4];
	ld.shared.u8 	%r87, [_ZZ30find_passwords_optimized_multiPKhS0_S0_PiP13FoundPasswordPKiS5_iE12shared_salts+5];
	ld.shared.u8 	%r88, [_ZZ30find_passwords_optimized_multiPKhS0_S0_PiP13FoundPasswordPKiS5_iE12shared_salts+7];
	ld.const.u32 	%r89, [K+4];
	ld.const.u32 	%r90, [K+8];
	ld.const.u32 	%r91, [K+12];
	ld.const.u32 	%r2, [K+16];
	ld.const.u32 	%r3, [K+20];
	ld.const.u32 	%r4, [K+24];
	ld.const.u32 	%r5, [K+28];
	ld.const.u32 	%r6, [K+40];
	ld.const.u32 	%r7, [K+44];
	ld.const.u32 	%r8, [K+48];
	ld.const.u32 	%r9, [K+52];
	ld.const.u32 	%r10, [K+56];
	ld.const.u32 	%r92, [K+60];
	ld.const.u32 	%r11, [K+64];
	ld.const.u32 	%r12, [K+68];
	ld.const.u32 	%r13, [K+72];
	ld.const.u32 	%r14, [K+76];
	ld.const.u32 	%r15, [K+80];
	ld.const.u32 	%r16, [K+84];
	ld.const.u32 	%r17, [K+88];
	ld.const.u32 	%r18, [K+92];
	ld.const.u32 	%r19, [K+96];
	ld.const.u32 	%r20, [K+104];
	ld.const.u32 	%r21, [K+108];
	ld.const.u32 	%r22, [K+112];
	ld.const.u32 	%r23, [K+116];
	ld.const.u32 	%r24, [K+120];
	ld.const.u32 	%r25, [K+124];
	ld.const.u32 	%r26, [K+128];
	ld.const.u32 	%r27, [K+132];
	ld.const.u32 	%r28, [K+136];
	ld.const.u32 	%r29, [K+140];
	ld.const.u32 	%r30, [K+144];
	ld.const.u32 	%r31, [K+148];
	ld.const.u32 	%r32, [K+152];
	ld.const.u32 	%r33, [K+156];
	ld.const.u32 	%r34, [K+160];
	ld.const.u32 	%r35, [K+164];
	ld.const.u32 	%r36, [K+168];
	ld.const.u32 	%r37, [K+172];
	ld.const.u32 	%r38, [K+176];
	ld.const.u32 	%r39, [K+180];
	ld.const.u32 	%r40, [K+184];
	ld.const.u32 	%r41, [K+188];
	ld.const.u32 	%r42, [K+192];
	ld.const.u32 	%r43, [K+196];
	ld.const.u32 	%r44, [K+200];
	ld.const.u32 	%r45, [K+204];
	ld.const.u32 	%r46, [K+208];
	ld.const.u32 	%r47, [K+212];
	ld.const.u32 	%r48, [K+216];
	ld.const.u32 	%r49, [K+220];
	ld.const.u32 	%r50, [K+232];
	ld.const.u32 	%r51, [K+236];
	ld.const.u32 	%r52, [K+240];
	ld.const.u32 	%r53, [K+244];
	ld.const.u32 	%r54, [K+248];
	ld.const.u32 	%r55, [K+252];
	mul.wide.u16 	%r93, %rs68, 256;
	or.b32  	%r56, %r93, %r85;
	ld.shared.u8 	%r94, [_ZZ30find_passwords_optimized_multiPKhS0_S0_PiP13FoundPasswordPKiS5_iE12shared_salts+2];
	shl.b32 	%r95, %r94, 24;
	shl.b32 	%r96, %r86, 16;
	or.b32  	%r97, %r96, %r95;
	mul.wide.u16 	%r98, %rs69, 256;
	or.b32  	%r99, %r97, %r98;
	or.b32  	%r100, %r99, %r87;
	ld.shared.u8 	%r101, [_ZZ30find_passwords_optimized_multiPKhS0_S0_PiP13FoundPasswordPKiS5_iE12shared_salts+6];
	shl.b32 	%r102, %r101, 24;
	shl.b32 	%r103, %r88, 16;
	or.b32  	%r104, %r102, %r103;
	or.b32  	%r57, %r104, 32768;
	shf.l.wrap.b32 	%r105, %r100, %r100, 25;
	shf.l.wrap.b32 	%r106, %r99, %r100, 14;
	xor.b32  	%r107, %r105, %r106;
	shr.u32 	%r108, %r100, 3;
	xor.b32  	%r109, %r107, %r108;
	add.s32 	%r58, %r109, 3538944;
	mov.b32 	%r110, 32768;
	shf.l.wrap.b32 	%r111, %r57, %r110, 25;
	shf.l.wrap.b32 	%r112, %r104, %r57, 14;
	xor.b32  	%r113, %r111, %r112;
	shr.u32 	%r114, %r57, 3;
	xor.b32  	%r115, %r113, %r114;
	add.s32 	%r59, %r115, %r100;
	add.s32 	%r60, %r89, 528734635;
	add.s32 	%r116, %r90, %r100;
	add.s32 	%r61, %r116, -1694144372;
	add.s32 	%r117, %r91, %r57;
	add.s32 	%r62, %r117, 1359893119;
	add.s32 	%r63, %r92, 112;
	cvta.to.global.u64 	%rd3, %rd8;
	mov.u64 	%rd23, charset;
	ld.const.f64 	%fd2, [reciprocal];
	ld.const.u32 	%r646, [K];
	ld.const.u32 	%r825, [K+32];
	ld.const.u32 	%r848, [K+36];
	ld.const.u32 	%r1242, [K+100];
	ld.const.u32 	%r2020, [K+224];
	ld.const.u32 	%r2044, [K+228];
$L__BB0_5:
	mov.u64 	%rd4, %rd67;
	shr.u64 	%rd18, %rd4, 1;
	mul.hi.u64 	%rd19, %rd18, -8925843906633654007;
	shr.u64 	%rd20, %rd19, 4;
	mul.lo.s64 	%rd21, %rd20, 62;
	sub.s64 	%rd22, %rd4, %rd21;
	add.s64 	%rd24, %rd23, %rd22;
	cvt.rn.f64.u64 	%fd1, %rd4;
	mul.f64 	%fd3, %fd2, %fd1;
	cvt.rzi.u64.f64 	%rd25, %fd3;
	shr.u64 	%rd26, %rd25, 1;
	mul.hi.u64 	%rd27, %rd26, -8925843906633654007;
	shr.u64 	%rd28, %rd27, 4;
	mul.lo.s64 	%rd29, %rd28, 62;
	sub.s64 	%rd30, %rd25, %rd29;
	add.s64 	%rd31, %rd23, %rd30;
	ld.const.u8 	%r118, [%rd31];
	cvt.rn.f64.u64 	%fd4, %rd25;
	mul.f64 	%fd5, %fd2, %fd4;
	cvt.rzi.u64.f64 	%rd32, %fd5;
	shr.u64 	%rd33, %rd32, 1;
	mul.hi.u64 	%rd34, %rd33, -8925843906633654007;
	shr.u64 	%rd35, %rd34, 4;
	mul.lo.s64 	%rd36, %rd35, 62;
	sub.s64 	%rd37, %rd32, %rd36;
	add.s64 	%rd38, %rd23, %rd37;
	ld.const.u8 	%rs70, [%rd38];
	cvt.rn.f64.u64 	%fd6, %rd32;
	mul.f64 	%fd7, %fd2, %fd6;
	cvt.rzi.u64.f64 	%rd39, %fd7;
	shr.u64 	%rd40, %rd39, 1;
	mul.hi.u64 	%rd41, %rd40, -8925843906633654007;
	shr.u64 	%rd42, %rd41, 4;
	mul.lo.s64 	%rd43, %rd42, 62;
	sub.s64 	%rd44, %rd39, %rd43;
	add.s64 	%rd45, %rd23, %rd44;
	ld.const.u8 	%r119, [%rd45];
	cvt.rn.f64.u64 	%fd8, %rd39;
	mul.f64 	%fd9, %fd2, %fd8;
	cvt.rzi.u64.f64 	%rd46, %fd9;
	shr.u64 	%rd47, %rd46, 1;
	mul.hi.u64 	%rd48, %rd47, -8925843906633654007;
	shr.u64 	%rd49, %rd48, 4;
	mul.lo.s64 	%rd50, %rd49, 62;
	sub.s64 	%rd51, %rd46, %rd50;
	add.s64 	%rd52, %rd23, %rd51;
	cvt.rn.f64.u64 	%fd10, %rd46;
	mul.f64 	%fd11, %fd2, %fd10;
	cvt.rzi.u64.f64 	%rd53, %fd11;
	shr.u64 	%rd54, %rd53, 1;
	mul.hi.u64 	%rd55, %rd54, -8925843906633654007;
	shr.u64 	%rd56, %rd55, 4;
	mul.lo.s64 	%rd57, %rd56, 62;
	sub.s64 	%rd58, %rd53, %rd57;
	add.s64 	%rd59, %rd23, %rd58;
	ld.const.u8 	%r120, [%rd59];
	ld.const.u8 	%r121, [%rd24];
	shl.b32 	%r122, %r121, 24;
	shl.b32 	%r123, %r118, 16;
	or.b32  	%r124, %r123, %r122;
	mul.wide.u16 	%r125, %rs70, 256;
	or.b32  	%r126, %r124, %r125;
	or.b32  	%r127, %r126, %r119;
	ld.const.u8 	%r128, [%rd52];
	shl.b32 	%r129, %r128, 24;
	shl.b32 	%r130, %r120, 16;
	or.b32  	%r131, %r130, %r129;
	or.b32  	%r132, %r131, %r56;
	shf.l.wrap.b32 	%r133, %r132, %r56, 25;
	shf.l.wrap.b32 	%r134, %r132, %r132, 14;
	xor.b32  	%r135, %r133, %r134;
	shr.u32 	%r136, %r132, 3;
	xor.b32  	%r137, %r135, %r136;
	add.s32 	%r138, %r137, %r127;
	add.s32 	%r139, %r132, %r58;
	shf.l.wrap.b32 	%r140, %r138, %r138, 15;
	shf.l.wrap.b32 	%r141, %r138, %r138, 13;
	xor.b32  	%r142, %r140, %r141;
	shr.u32 	%r143, %r138, 10;
	xor.b32  	%r144, %r142, %r143;
	add.s32 	%r145, %r59, %r144;
	shf.l.wrap.b32 	%r146, %r139, %r139, 15;
	shf.l.wrap.b32 	%r147, %r139, %r139, 13;
	xor.b32  	%r148, %r146, %r147;
	shr.u32 	%r149, %r139, 10;
	xor.b32  	%r150, %r148, %r149;
	add.s32 	%r151, %r57, %r150;
	shf.l.wrap.b32 	%r152, %r145, %r145, 15;
	shf.l.wrap.b32 	%r153, %r145, %r145, 13;
	xor.b32  	%r154, %r152, %r153;
	shr.u32 	%r155, %r145, 10;
	xor.b32  	%r156, %r154, %r155;
	shf.l.wrap.b32 	%r157, %r151, %r151, 15;
	shf.l.wrap.b32 	%r158, %r151, %r151, 13;
	xor.b32  	%r159, %r157, %r158;
	shr.u32 	%r160, %r151, 10;
	xor.b32  	%r161, %r159, %r160;
	shf.l.wrap.b32 	%r162, %r156, %r156, 15;
	shf.l.wrap.b32 	%r163, %r156, %r156, 13;
	xor.b32  	%r164, %r162, %r163;
	shr.u32 	%r165, %r156, 10;
	xor.b32  	%r166, %r164, %r165;
	add.s32 	%r167, %r166, 112;
	shf.l.wrap.b32 	%r168, %r161, %r161, 15;
	shf.l.wrap.b32 	%r169, %r161, %r161, 13;
	xor.b32  	%r170, %r168, %r169;
	shr.u32 	%r171, %r161, 10;
	xor.b32  	%r172, %r170, %r171;
	add.s32 	%r173, %r138, %r172;
	shf.l.wrap.b32 	%r174, %r167, %r167, 15;
	shf.l.wrap.b32 	%r175, %r167, %r167, 13;
	xor.b32  	%r176, %r174, %r175;
	shr.u32 	%r177, %r167, 10;
	xor.b32  	%r178, %r176, %r177;
	add.s32 	%r179, %r139, %r178;
	shf.l.wrap.b32 	%r180, %r173, %r173, 15;
	shf.l.wrap.b32 	%r181, %r173, %r173, 13;
	xor.b32  	%r182, %r180, %r181;
	shr.u32 	%r183, %r173, 10;
	xor.b32  	%r184, %r182, %r183;
	add.s32 	%r185, %r145, %r184;
	shf.l.wrap.b32 	%r186, %r179, %r179, 15;
	shf.l.wrap.b32 	%r187, %r179, %r179, 13;
	xor.b32  	%r188, %r186, %r187;
	shr.u32 	%r189, %r179, 10;
	xor.b32  	%r190, %r188, %r189;
	add.s32 	%r191, %r151, %r190;
	shf.l.wrap.b32 	%r192, %r185, %r185, 15;
	shf.l.wrap.b32 	%r193, %r185, %r185, 13;
	xor.b32  	%r194, %r192, %r193;
	shr.u32 	%r195, %r185, 10;
	xor.b32  	%r196, %r194, %r195;
	add.s32 	%r197, %r156, %r196;
	shf.l.wrap.b32 	%r198, %r191, %r191, 15;
	shf.l.wrap.b32 	%r199, %r191, %r191, 13;
	xor.b32  	%r200, %r198, %r199;
	shr.u32 	%r201, %r191, 10;
	xor.b32  	%r202, %r200, %r201;
	add.s32 	%r203, %r161, %r202;
	shf.l.wrap.b32 	%r204, %r197, %r197, 15;
	shf.l.wrap.b32 	%r205, %r197, %r197, 13;
	xor.b32  	%r206, %r204, %r205;
	shr.u32 	%r207, %r197, 10;
	xor.b32  	%r208, %r206, %r207;
	add.s32 	%r209, %r167, %r208;
	shf.l.wrap.b32 	%r210, %r203, %r203, 15;
	shf.l.wrap.b32 	%r211, %r203, %r203, 13;
	xor.b32  	%r212, %r210, %r211;
	shr.u32 	%r213, %r203, 10;
	xor.b32  	%r214, %r212, %r213;
	add.s32 	%r215, %r173, %r214;
	add.s32 	%r216, %r215, -535035890;
	shf.l.wrap.b32 	%r217, %r138, %r138, 25;
	shf.l.wrap.b32 	%r218, %r138, %r138, 14;
	xor.b32  	%r219, %r217, %r218;
	shr.u32 	%r220, %r138, 3;
	xor.b32  	%r221, %r219, %r220;
	shf.l.wrap.b32 	%r222, %r209, %r209, 15;
	shf.l.wrap.b32 	%r223, %r209, %r209, 13;
	xor.b32  	%r224, %r222, %r223;
	shr.u32 	%r225, %r209, 10;
	xor.b32  	%r226, %r224, %r225;
	add.s32 	%r227, %r221, %r179;
	add.s32 	%r228, %r227, %r226;
	add.s32 	%r229, %r228, 112;
	shf.l.wrap.b32 	%r230, %r139, %r139, 25;
	shf.l.wrap.b32 	%r231, %r139, %r139, 14;
	xor.b32  	%r232, %r230, %r231;
	shr.u32 	%r233, %r139, 3;
	xor.b32  	%r234, %r232, %r233;
	shf.l.wrap.b32 	%r235, %r216, %r216, 15;
	shf.l.wrap.b32 	%r236, %r216, %r216, 13;
	xor.b32  	%r237, %r235, %r236;
	shr.u32 	%r238, %r216, 10;
	xor.b32  	%r239, %r237, %r238;
	add.s32 	%r240, %r234, %r138;
	add.s32 	%r241, %r240, %r185;
	add.s32 	%r242, %r241, %r239;
	shf.l.wrap.b32 	%r243, %r145, %r145, 25;
	shf.l.wrap.b32 	%r244, %r145, %r145, 14;
	xor.b32  	%r245, %r243, %r244;
	shr.u32 	%r246, %r145, 3;
	xor.b32  	%r247, %r245, %r246;
	shf.l.wrap.b32 	%r248, %r229, %r229, 15;
	shf.l.wrap.b32 	%r249, %r229, %r229, 13;
	xor.b32  	%r250, %r248, %r249;
	shr.u32 	%r251, %r229, 10;
	xor.b32  	%r252, %r250, %r251;
	add.s32 	%r253, %r247, %r139;
	add.s32 	%r254, %r253, %r191;
	add.s32 	%r255, %r254, %r252;
	shf.l.wrap.b32 	%r256, %r151, %r151, 25;
	shf.l.wrap.b32 	%r257, %r151, %r151, 14;
	xor.b32  	%r258, %r256, %r257;
	shr.u32 	%r259, %r151, 3;
	xor.b32  	%r260, %r258, %r259;
	shf.l.wrap.b32 	%r261, %r242, %r242, 15;
	shf.l.wrap.b32 	%r262, %r242, %r242, 13;
	xor.b32  	%r263, %r261, %r262;
	shr.u32 	%r264, %r242, 10;
	xor.b32  	%r265, %r263, %r264;
	add.s32 	%r266, %r260, %r145;
	add.s32 	%r267, %r266, %r197;
	add.s32 	%r268, %r267, %r265;
	shf.l.wrap.b32 	%r269, %r156, %r156, 25;
	shf.l.wrap.b32 	%r270, %r156, %r156, 14;
	xor.b32  	%r271, %r269, %r270;
	shr.u32 	%r272, %r156, 3;
	xor.b32  	%r273, %r271, %r272;
	shf.l.wrap.b32 	%r274, %r255, %r255, 15;
	shf.l.wrap.b32 	%r275, %r255, %r255, 13;
	xor.b32  	%r276, %r274, %r275;
	shr.u32 	%r277, %r255, 10;
	xor.b32  	%r278, %r276, %r277;
	add.s32 	%r279, %r273, %r151;
	add.s32 	%r280, %r279, %r203;
	add.s32 	%r281, %r280, %r278;
	shf.l.wrap.b32 	%r282, %r161, %r161, 25;
	shf.l.wrap.b32 	%r283, %r161, %r161, 14;
	xor.b32  	%r284, %r282, %r283;
	shr.u32 	%r285, %r161, 3;
	xor.b32  	%r286, %r284, %r285;
	shf.l.wrap.b32 	%r287, %r268, %r268, 15;
	shf.l.wrap.b32 	%r288, %r268, %r268, 13;
	xor.b32  	%r289, %r287, %r288;
	shr.u32 	%r290, %r268, 10;
	xor.b32  	%r291, %r289, %r290;
	add.s32 	%r292, %r286, %r156;
	add.s32 	%r293, %r292, %r209;
	add.s32 	%r294, %r293, %r291;
	shf.l.wrap.b32 	%r295, %r167, %r167, 25;
	shf.l.wrap.b32 	%r296, %r167, %r167, 14;
	xor.b32  	%r297, %r295, %r296;
	shr.u32 	%r298, %r167, 3;
	xor.b32  	%r299, %r297, %r298;
	shf.l.wrap.b32 	%r300, %r281, %r281, 15;
	shf.l.wrap.b32 	%r301, %r281, %r281, 13;
	xor.b32  	%r302, %r300, %r301;
	shr.u32 	%r303, %r281, 10;
	xor.b32  	%r304, %r302, %r303;
	add.s32 	%r305, %r299, %r161;
	add.s32 	%r306, %r305, %r216;
	add.s32 	%r307, %r306, %r304;
	shf.l.wrap.b32 	%r308, %r173, %r173, 25;
	shf.l.wrap.b32 	%r309, %r173, %r173, 14;
	xor.b32  	%r310, %r308, %r309;
	shr.u32 	%r311, %r173, 3;
	xor.b32  	%r312, %r310, %r311;
	shf.l.wrap.b32 	%r313, %r294, %r294, 15;
	shf.l.wrap.b32 	%r314, %r294, %r294, 13;
	xor.b32  	%r315, %r313, %r314;
	shr.u32 	%r316, %r294, 10;
	xor.b32  	%r317, %r315, %r316;
	add.s32 	%r318, %r312, %r167;
	add.s32 	%r319, %r318, %r229;
	add.s32 	%r320, %r319, %r317;
	shf.l.wrap.b32 	%r321, %r179, %r179, 25;
	shf.l.wrap.b32 	%r322, %r179, %r179, 14;
	xor.b32  	%r323, %r321, %r322;
	shr.u32 	%r324, %r179, 3;
	xor.b32  	%r325, %r323, %r324;
	shf.l.wrap.b32 	%r326, %r307, %r307, 15;
	shf.l.wrap.b32 	%r327, %r307, %r307, 13;
	xor.b32  	%r328, %r326, %r327;
	shr.u32 	%r329, %r307, 10;
	xor.b32  	%r330, %r328, %r329;
	add.s32 	%r331, %r325, %r173;
	add.s32 	%r332, %r331, %r242;
	add.s32 	%r333, %r332, %r330;
	shf.l.wrap.b32 	%r334, %r185, %r185, 25;
	shf.l.wrap.b32 	%r335, %r185, %r185, 14;
	xor.b32  	%r336, %r334, %r335;
	shr.u32 	%r337, %r185, 3;
	xor.b32  	%r338, %r336, %r337;
	shf.l.wrap.b32 	%r339, %r320, %r320, 15;
	shf.l.wrap.b32 	%r340, %r320, %r320, 13;
	xor.b32  	%r341, %r339, %r340;
	shr.u32 	%r342, %r320, 10;
	xor.b32  	%r343, %r341, %r342;
	add.s32 	%r344, %r338, %r179;
	add.s32 	%r345, %r344, %r255;
	add.s32 	%r346, %r345, %r343;
	shf.l.wrap.b32 	%r347, %r191, %r191, 25;
	shf.l.wrap.b32 	%r348, %r191, %r191, 14;
	xor.b32  	%r349, %r347, %r348;
	shr.u32 	%r350, %r191, 3;
	xor.b32  	%r351, %r349, %r350;
	shf.l.wrap.b32 	%r352, %r333, %r333, 15;
	shf.l.wrap.b32 	%r353, %r333, %r333, 13;
	xor.b32  	%r354, %r352, %r353;
	shr.u32 	%r355, %r333, 10;
	xor.b32  	%r356, %r354, %r355;
	add.s32 	%r357, %r351, %r185;
	add.s32 	%r358, %r357, %r268;
	add.s32 	%r359, %r358, %r356;
	shf.l.wrap.b32 	%r360, %r197, %r197, 25;
	shf.l.wrap.b32 	%r361, %r197, %r197, 14;
	xor.b32  	%r362, %r360, %r361;
	shr.u32 	%r363, %r197, 3;
	xor.b32  	%r364, %r362, %r363;
	shf.l.wrap.b32 	%r365, %r346, %r346, 15;
	shf.l.wrap.b32 	%r366, %r346, %r346, 13;
	xor.b32  	%r367, %r365, %r366;
	shr.u32 	%r368, %r346, 10;
	xor.b32  	%r369, %r367, %r368;
	add.s32 	%r370, %r364, %r191;
	add.s32 	%r371, %r370, %r281;
	add.s32 	%r372, %r371, %r369;
	shf.l.wrap.b32 	%r373, %r203, %r203, 25;
	shf.l.wrap.b32 	%r374, %r203, %r203, 14;
	xor.b32  	%r375, %r373, %r374;
	shr.u32 	%r376, %r203, 3;
	xor.b32  	%r377, %r375, %r376;
	shf.l.wrap.b32 	%r378, %r359, %r359, 15;
	shf.l.wrap.b32 	%r379, %r359, %r359, 13;
	xor.b32  	%r380, %r378, %r379;
	shr.u32 	%r381, %r359, 10;
	xor.b32  	%r382, %r380, %r381;
	add.s32 	%r383, %r377, %r197;
	add.s32 	%r384, %r383, %r294;
	add.s32 	%r385, %r384, %r382;
	shf.l.wrap.b32 	%r386, %r209, %r209, 25;
	shf.l.wrap.b32 	%r387, %r209, %r209, 14;
	xor.b32  	%r388, %r386, %r387;
	shr.u32 	%r389, %r209, 3;
	xor.b32  	%r390, %r388, %r389;
	shf.l.wrap.b32 	%r391, %r372, %r372, 15;
	shf.l.wrap.b32 	%r392, %r372, %r372, 13;
	xor.b32  	%r393, %r391, %r392;
	shr.u32 	%r394, %r372, 10;
	xor.b32  	%r395, %r393, %r394;
	add.s32 	%r396, %r390, %r203;
	add.s32 	%r397, %r396, %r307;
	add.s32 	%r398, %r397, %r395;
	shf.l.wrap.b32 	%r399, %r216, %r216, 25;
	shf.l.wrap.b32 	%r400, %r216, %r216, 14;
	xor.b32  	%r401, %r399, %r400;
	shr.u32 	%r402, %r216, 3;
	xor.b32  	%r403, %r401, %r402;
	shf.l.wrap.b32 	%r404, %r385, %r385, 15;
	shf.l.wrap.b32 	%r405, %r385, %r385, 13;
	xor.b32  	%r406, %r404, %r405;
	shr.u32 	%r407, %r385, 10;
	xor.b32  	%r408, %r406, %r407;
	add.s32 	%r409, %r403, %r209;
	add.s32 	%r410, %r409, %r320;
	add.s32 	%r411, %r410, %r408;
	shf.l.wrap.b32 	%r412, %r229, %r229, 25;
	shf.l.wrap.b32 	%r413, %r229, %r229, 14;
	xor.b32  	%r414, %r412, %r413;
	shr.u32 	%r415, %r229, 3;
	xor.b32  	%r416, %r414, %r415;
	shf.l.wrap.b32 	%r417, %r398, %r398, 15;
	shf.l.wrap.b32 	%r418, %r398, %r398, 13;
	xor.b32  	%r419, %r417, %r418;
	shr.u32 	%r420, %r398, 10;
	xor.b32  	%r421, %r419, %r420;
	add.s32 	%r422, %r416, %r216;
	add.s32 	%r423, %r422, %r333;
	add.s32 	%r424, %r423, %r421;
	shf.l.wrap.b32 	%r425, %r242, %r242, 25;
	shf.l.wrap.b32 	%r426, %r242, %r242, 14;
	xor.b32  	%r427, %r425, %r426;
	shr.u32 	%r428, %r242, 3;
	xor.b32  	%r429, %r427, %r428;
	shf.l.wrap.b32 	%r430, %r411, %r411, 15;
	shf.l.wrap.b32 	%r431, %r411, %r411, 13;
	xor.b32  	%r432, %r430, %r431;
	shr.u32 	%r433, %r411, 10;
	xor.b32  	%r434, %r432, %r433;
	add.s32 	%r435, %r429, %r229;
	add.s32 	%r436, %r435, %r346;
	add.s32 	%r437, %r436, %r434;
	shf.l.wrap.b32 	%r438, %r255, %r255, 25;
	shf.l.wrap.b32 	%r439, %r255, %r255, 14;
	xor.b32  	%r440, %r438, %r439;
	shr.u32 	%r441, %r255, 3;
	xor.b32  	%r442, %r440, %r441;
	shf.l.wrap.b32 	%r443, %r424, %r424, 15;
	shf.l.wrap.b32 	%r444, %r424, %r424, 13;
	xor.b32  	%r445, %r443, %r444;
	shr.u32 	%r446, %r424, 10;
	xor.b32  	%r447, %r445, %r446;
	add.s32 	%r448, %r442, %r242;
	add.s32 	%r449, %r448, %r359;
	add.s32 	%r450, %r449, %r447;
	shf.l.wrap.b32 	%r451, %r268, %r268, 25;
	shf.l.wrap.b32 	%r452, %r268, %r268, 14;
	xor.b32  	%r453, %r451, %r452;
	shr.u32 	%r454, %r268, 3;
	xor.b32  	%r455, %r453, %r454;
	shf.l.wrap.b32 	%r456, %r437, %r437, 15;
	shf.l.wrap.b32 	%r457, %r437, %r437, 13;
	xor.b32  	%r458, %r456, %r457;
	shr.u32 	%r459, %r437, 10;
	xor.b32  	%r460, %r458, %r459;
	add.s32 	%r461, %r455, %r255;
	add.s32 	%r462, %r461, %r372;
	add.s32 	%r463, %r462, %r460;
	shf.l.wrap.b32 	%r464, %r281, %r281, 25;
	shf.l.wrap.b32 	%r465, %r281, %r281, 14;
	xor.b32  	%r466, %r464, %r465;
	shr.u32 	%r467, %r281, 3;
	xor.b32  	%r468, %r466, %r467;
	shf.l.wrap.b32 	%r469, %r450, %r450, 15;
	shf.l.wrap.b32 	%r470, %r450, %r450, 13;
	xor.b32  	%r471, %r469, %r470;
	shr.u32 	%r472, %r450, 10;
	xor.b32  	%r473, %r471, %r472;
	add.s32 	%r474, %r468, %r268;
	add.s32 	%r475, %r474, %r385;
	add.s32 	%r476, %r475, %r473;
	shf.l.wrap.b32 	%r477, %r294, %r294, 25;
	shf.l.wrap.b32 	%r478, %r294, %r294, 14;
	xor.b32  	%r479, %r477, %r478;
	shr.u32 	%r480, %r294, 3;
	xor.b32  	%r481, %r479, %r480;
	shf.l.wrap.b32 	%r482, %r463, %r463, 15;
	shf.l.wrap.b32 	%r483, %r463, %r463, 13;
	xor.b32  	%r484, %r482, %r483;
	shr.u32 	%r485, %r463, 10;
	xor.b32  	%r486, %r484, %r485;
	add.s32 	%r487, %r481, %r281;
	add.s32 	%r488, %r487, %r398;
	add.s32 	%r489, %r488, %r486;
	shf.l.wrap.b32 	%r490, %r307, %r307, 25;
	shf.l.wrap.b32 	%r491, %r307, %r307, 14;
	xor.b32  	%r492, %r490, %r491;
	shr.u32 	%r493, %r307, 3;
	xor.b32  	%r494, %r492, %r493;
	shf.l.wrap.b32 	%r495, %r476, %r476, 15;
	shf.l.wrap.b32 	%r496, %r476, %r476, 13;
	xor.b32  	%r497, %r495, %r496;
	shr.u32 	%r498, %r476, 10;
	xor.b32  	%r499, %r497, %r498;
	add.s32 	%r500, %r494, %r294;
	add.s32 	%r501, %r500, %r411;
	add.s32 	%r502, %r501, %r499;
	shf.l.wrap.b32 	%r503, %r320, %r320, 25;
	shf.l.wrap.b32 	%r504, %r320, %r320, 14;
	xor.b32  	%r505, %r503, %r504;
	shr.u32 	%r506, %r320, 3;
	xor.b32  	%r507, %r505, %r506;
	shf.l.wrap.b32 	%r508, %r489, %r489, 15;
	shf.l.wrap.b32 	%r509, %r489, %r489, 13;
	xor.b32  	%r510, %r508, %r509;
	shr.u32 	%r511, %r489, 10;
	xor.b32  	%r512, %r510, %r511;
	add.s32 	%r513, %r507, %r307;
	add.s32 	%r514, %r513, %r424;
	add.s32 	%r515, %r514, %r512;
	shf.l.wrap.b32 	%r516, %r333, %r333, 25;
	shf.l.wrap.b32 	%r517, %r333, %r333, 14;
	xor.b32  	%r518, %r516, %r517;
	shr.u32 	%r519, %r333, 3;
	xor.b32  	%r520, %r518, %r519;
	shf.l.wrap.b32 	%r521, %r502, %r502, 15;
	shf.l.wrap.b32 	%r522, %r502, %r502, 13;
	xor.b32  	%r523, %r521, %r522;
	shr.u32 	%r524, %r502, 10;
	xor.b32  	%r525, %r523, %r524;
	add.s32 	%r526, %r520, %r320;
	add.s32 	%r527, %r526, %r437;
	add.s32 	%r528, %r527, %r525;
	shf.l.wrap.b32 	%r529, %r346, %r346, 25;
	shf.l.wrap.b32 	%r530, %r346, %r346, 14;
	xor.b32  	%r531, %r529, %r530;
	shr.u32 	%r532, %r346, 3;
	xor.b32  	%r533, %r531, %r532;
	shf.l.wrap.b32 	%r534, %r515, %r515, 15;
	shf.l.wrap.b32 	%r535, %r515, %r515, 13;
	xor.b32  	%r536, %r534, %r535;
	shr.u32 	%r537, %r515, 10;
	xor.b32  	%r538, %r536, %r537;
	add.s32 	%r539, %r533, %r333;
	add.s32 	%r540, %r539, %r450;
	add.s32 	%r541, %r540, %r538;
	shf.l.wrap.b32 	%r542, %r359, %r359, 25;
	shf.l.wrap.b32 	%r543, %r359, %r359, 14;
	xor.b32  	%r544, %r542, %r543;
	shr.u32 	%r545, %r359, 3;
	xor.b32  	%r546, %r544, %r545;
	shf.l.wrap.b32 	%r547, %r528, %r528, 15;
	shf.l.wrap.b32 	%r548, %r528, %r528, 13;
	xor.b32  	%r549, %r547, %r548;
	shr.u32 	%r550, %r528, 10;
	xor.b32  	%r551, %r549, %r550;
	add.s32 	%r552, %r546, %r346;
	add.s32 	%r553, %r552, %r463;
	add.s32 	%r554, %r553, %r551;
	shf.l.wrap.b32 	%r555, %r372, %r372, 25;
	shf.l.wrap.b32 	%r556, %r372, %r372, 14;
	xor.b32  	%r557, %r555, %r556;
	shr.u32 	%r558, %r372, 3;
	xor.b32  	%r559, %r557, %r558;
	shf.l.wrap.b32 	%r560, %r541, %r541, 15;
	shf.l.wrap.b32 	%r561, %r541, %r541, 13;
	xor.b32  	%r562, %r560, %r561;
	shr.u32 	%r563, %r541, 10;
	xor.b32  	%r564, %r562, %r563;
	add.s32 	%r565, %r559, %r359;
	add.s32 	%r566, %r565, %r476;
	add.s32 	%r567, %r566, %r564;
	shf.l.wrap.b32 	%r568, %r385, %r385, 25;
	shf.l.wrap.b32 	%r569, %r385, %r385, 14;
	xor.b32  	%r570, %r568, %r569;
	shr.u32 	%r571, %r385, 3;
	xor.b32  	%r572, %r570, %r571;
	shf.l.wrap.b32 	%r573, %r554, %r554, 15;
	shf.l.wrap.b32 	%r574, %r554, %r554, 13;
	xor.b32  	%r575, %r573, %r574;
	shr.u32 	%r576, %r554, 10;
	xor.b32  	%r577, %r575, %r576;
	add.s32 	%r578, %r572, %r372;
	add.s32 	%r579, %r578, %r489;
	add.s32 	%r580, %r579, %r577;
	shf.l.wrap.b32 	%r581, %r398, %r398, 25;
	shf.l.wrap.b32 	%r582, %r398, %r398, 14;
	xor.b32  	%r583, %r581, %r582;
	shr.u32 	%r584, %r398, 3;
	xor.b32  	%r585, %r583, %r584;
	shf.l.wrap.b32 	%r586, %r567, %r567, 15;
	shf.l.wrap.b32 	%r587, %r567, %r567, 13;
	xor.b32  	%r588, %r586, %r587;
	shr.u32 	%r589, %r567, 10;
	xor.b32  	%r590, %r588, %r589;
	add.s32 	%r591, %r585, %r385;
	add.s32 	%r592, %r591, %r502;
	add.s32 	%r593, %r592, %r590;
	shf.l.wrap.b32 	%r594, %r411, %r411, 25;
	shf.l.wrap.b32 	%r595, %r411, %r411, 14;
	xor.b32  	%r596, %r594, %r595;
	shr.u32 	%r597, %r411, 3;
	xor.b32  	%r598, %r596, %r597;
	shf.l.wrap.b32 	%r599, %r580, %r580, 15;
	shf.l.wrap.b32 	%r600, %r580, %r580, 13;
	xor.b32  	%r601, %r599, %r600;
	shr.u32 	%r602, %r580, 10;
	xor.b32  	%r603, %r601, %r602;
	add.s32 	%r604, %r598, %r398;
	add.s32 	%r605, %r604, %r515;
	add.s32 	%r606, %r605, %r603;
	shf.l.wrap.b32 	%r607, %r424, %r424, 25;
	shf.l.wrap.b32 	%r608, %r424, %r424, 14;
	xor.b32  	%r609, %r607, %r608;
	shr.u32 	%r610, %r424, 3;
	xor.b32  	%r611, %r609, %r610;
	shf.l.wrap.b32 	%r612, %r593, %r593, 15;
	shf.l.wrap.b32 	%r613, %r593, %r593, 13;
	xor.b32  	%r614, %r612, %r613;
	shr.u32 	%r615, %r593, 10;
	xor.b32  	%r616, %r614, %r615;
	add.s32 	%r617, %r611, %r411;
	add.s32 	%r618, %r617, %r528;
	add.s32 	%r619, %r618, %r616;
	shf.l.wrap.b32 	%r620, %r437, %r437, 25;
	shf.l.wrap.b32 	%r621, %r437, %r437, 14;
	xor.b32  	%r622, %r620, %r621;
	shr.u32 	%r623, %r437, 3;
	xor.b32  	%r624, %r622, %r623;
	shf.l.wrap.b32 	%r625, %r606, %r606, 15;
	shf.l.wrap.b32 	%r626, %r606, %r606, 13;
	xor.b32  	%r627, %r625, %r626;
	shr.u32 	%r628, %r606, 10;
	xor.b32  	%r629, %r627, %r628;
	add.s32 	%r630, %r624, %r424;
	add.s32 	%r631, %r630, %r541;
	add.s32 	%r632, %r631, %r629;
	shf.l.wrap.b32 	%r633, %r450, %r450, 25;
	shf.l.wrap.b32 	%r634, %r450, %r450, 14;
	xor.b32  	%r635, %r633, %r634;
	shr.u32 	%r636, %r450, 3;
	xor.b32  	%r637, %r635, %r636;
	shf.l.wrap.b32 	%r638, %r619, %r619, 15;
	shf.l.wrap.b32 	%r639, %r619, %r619, 13;
	xor.b32  	%r640, %r638, %r639;
	shr.u32 	%r641, %r619, 10;
	xor.b32  	%r642, %r640, %r641;
	add.s32 	%r643, %r637, %r437;
	add.s32 	%r644, %r643, %r554;
	add.s32 	%r645, %r644, %r642;
	add.s32 	%r647, %r646, %r127;
	add.s32 	%r648, %r647, 1446884106;
	add.s32 	%r649, %r647, -1182902091;
	shf.l.wrap.b32 	%r650, %r648, %r648, 26;
	shf.l.wrap.b32 	%r651, %r648, %r648, 21;
	xor.b32  	%r652, %r650, %r651;
	shf.l.wrap.b32 	%r653, %r648, %r648, 7;
	xor.b32  	%r654, %r652, %r653;
	and.b32  	%r655, %r648, 1359893119;
	sub.s32 	%r656, -1446884107, %r647;
	and.b32  	%r657, %r656, -1694144372;
	or.b32  	%r658, %r655, %r657;
	add.s32 	%r659, %r60, %r132;
	add.s32 	%r660, %r659, %r658;
	add.s32 	%r661, %r660, %r654;
	shf.l.wrap.b32 	%r662, %r649, %r649, 30;
	shf.l.wrap.b32 	%r663, %r649, %r649, 19;
	xor.b32  	%r664, %r662, %r663;
	shf.l.wrap.b32 	%r665, %r649, %r649, 10;
	xor.b32  	%r666, %r664, %r665;
	and.b32  	%r667, %r649, -781301534;
	add.s32 	%r668, %r666, %r667;
	add.s32 	%r669, %r668, %r661;
	add.s32 	%r670, %r661, 1013904242;
	add.s32 	%r671, %r669, 704751109;
	shf.l.wrap.b32 	%r672, %r670, %r670, 26;
	shf.l.wrap.b32 	%r673, %r670, %r670, 21;
	xor.b32  	%r674, %r672, %r673;
	shf.l.wrap.b32 	%r675, %r670, %r670, 7;
	xor.b32  	%r676, %r674, %r675;
	and.b32  	%r677, %r670, %r648;
	sub.s32 	%r678, 1133579405, %r661;
	and.b32  	%r679, %r678, 1359893119;
	or.b32  	%r680, %r677, %r679;
	add.s32 	%r681, %r61, %r680;
	add.s32 	%r682, %r681, %r676;
	shf.l.wrap.b32 	%r683, %r671, %r671, 30;
	shf.l.wrap.b32 	%r684, %r671, %r671, 19;
	xor.b32  	%r685, %r683, %r684;
	shf.l.wrap.b32 	%r686, %r671, %r671, 10;
	xor.b32  	%r687, %r685, %r686;
	xor.b32  	%r688, %r649, 1779033703;
	and.b32  	%r689, %r671, %r688;
	and.b32  	%r690, %r649, 1779033703;
	xor.b32  	%r691, %r689, %r690;
	add.s32 	%r692, %r687, %r691;
	add.s32 	%r693, %r682, -1150833019;
	add.s32 	%r694, %r692, %r682;
	shf.l.wrap.b32 	%r695, %r693, %r693, 26;
	shf.l.wrap.b32 	%r696, %r693, %r693, 21;
	xor.b32  	%r697, %r695, %r696;
	shf.l.wrap.b32 	%r698, %r693, %r693, 7;
	xor.b32  	%r699, %r697, %r698;
	and.b32  	%r700, %r693, %r670;
	sub.s32 	%r701, 1150833018, %r682;
	and.b32  	%r702, %r648, %r701;
	or.b32  	%r703, %r700, %r702;
	add.s32 	%r704, %r62, %r703;
	add.s32 	%r705, %r704, %r699;
	shf.l.wrap.b32 	%r706, %r694, %r694, 30;
	shf.l.wrap.b32 	%r707, %r694, %r694, 19;
	xor.b32  	%r708, %r706, %r707;
	shf.l.wrap.b32 	%r709, %r694, %r694, 10;
	xor.b32  	%r710, %r708, %r709;
	xor.b32  	%r711, %r671, %r649;
	and.b32  	%r712, %r694, %r711;
	and.b32  	%r713, %r671, %r649;
	xor.b32  	%r714, %r712, %r713;
	add.s32 	%r715, %r710, %r714;
	add.s32 	%r716, %r705, 1779033703;
	add.s32 	%r717, %r715, %r705;
	shf.l.wrap.b32 	%r718, %r716, %r716, 26;
	shf.l.wrap.b32 	%r719, %r716, %r716, 21;
	xor.b32  	%r720, %r718, %r719;
	shf.l.wrap.b32 	%r721, %r716, %r716, 7;
	xor.b32  	%r722, %r720, %r721;
	and.b32  	%r723, %r716, %r693;
	sub.s32 	%r724, -1779033704, %r705;
	and.b32  	%r725, %r670, %r724;
	or.b32  	%r726, %r723, %r725;
	add.s32 	%r727, %r726, %r648;
	add.s32 	%r728, %r727, %r722;
	add.s32 	%r729, %r728, %r2;
	shf.l.wrap.b32 	%r730, %r717, %r717, 30;
	shf.l.wrap.b32 	%r731, %r717, %r717, 19;
	xor.b32  	%r732, %r730, %r731;
	shf.l.wrap.b32 	%r733, %r717, %r717, 10;
	xor.b32  	%r734, %r732, %r733;
	xor.b32  	%r735, %r694, %r671;
	and.b32  	%r736, %r717, %r735;
	and.b32  	%r737, %r694, %r671;
	xor.b32  	%r738, %r736, %r737;
	add.s32 	%r739, %r734, %r738;
	add.s32 	%r740, %r729, %r649;
	add.s32 	%r741, %r739, %r729;
	shf.l.wrap.b32 	%r742, %r740, %r740, 26;
	shf.l.wrap.b32 	%r743, %r740, %r740, 21;
	xor.b32  	%r744, %r742, %r743;
	shf.l.wrap.b32 	%r745, %r740, %r740, 7;
	xor.b32  	%r746, %r744, %r745;
	and.b32  	%r747, %r740, %r716;
	not.b32 	%r748, %r740;
	and.b32  	%r749, %r693, %r748;
	or.b32  	%r750, %r747, %r749;
	add.s32 	%r751, %r3, %r670;
	add.s32 	%r752, %r751, %r750;
	add.s32 	%r753, %r752, %r746;
	shf.l.wrap.b32 	%r754, %r741, %r741, 30;
	shf.l.wrap.b32 	%r755, %r741, %r741, 19;
	xor.b32  	%r756, %r754, %r755;
	shf.l.wrap.b32 	%r757, %r741, %r741, 10;
	xor.b32  	%r758, %r756, %r757;
	xor.b32  	%r759, %r717, %r694;
	and.b32  	%r760, %r741, %r759;
	and.b32  	%r761, %r717, %r694;
	xor.b32  	%r762, %r760, %r761;
	add.s32 	%r763, %r758, %r762;
	add.s32 	%r764, %r753, %r671;
	add.s32 	%r765, %r763, %r753;
	shf.l.wrap.b32 	%r766, %r764, %r764, 26;
	shf.l.wrap.b32 	%r767, %r764, %r764, 21;
	xor.b32  	%r768, %r766, %r767;
	shf.l.wrap.b32 	%r769, %r764, %r764, 7;
	xor.b32  	%r770, %r768, %r769;
	and.b32  	%r771, %r764, %r740;
	not.b32 	%r772, %r764;
	and.b32  	%r773, %r716, %r772;
	or.b32  	%r774, %r771, %r773;
	add.s32 	%r775, %r4, %r693;
	add.s32 	%r776, %r775, %r774;
	add.s32 	%r777, %r776, %r770;
	shf.l.wrap.b32 	%r778, %r765, %r765, 30;
	shf.l.wrap.b32 	%r779, %r765, %r765, 19;
	xor.b32  	%r780, %r778, %r779;
	shf.l.wrap.b32 	%r781, %r765, %r765, 10;
	xor.b32  	%r782, %r780, %r781;
	xor.b32  	%r783, %r741, %r717;
	and.b32  	%r784, %r765, %r783;
	and.b32  	%r785, %r741, %r717;
	xor.b32  	%r786, %r784, %r785;
	add.s32 	%r787, %r782, %r786;
	add.s32 	%r788, %r777, %r694;
	add.s32 	%r789, %r787, %r777;
	shf.l.wrap.b32 	%r790, %r788, %r788, 26;
	shf.l.wrap.b32 	%r791, %r788, %r788, 21;
	xor.b32  	%r792, %r790, %r791;
	shf.l.wrap.b32 	%r793, %r788, %r788, 7;
	xor.b32  	%r794, %r792, %r793;
	and.b32  	%r795, %r788, %r764;
	not.b32 	%r796, %r788;
	and.b32  	%r797, %r740, %r796;
	or.b32  	%r798, %r795, %r797;
	add.s32 	%r799, %r5, %r716;
	add.s32 	%r800, %r799, %r798;
	add.s32 	%r801, %r800, %r794;
	shf.l.wrap.b32 	%r802, %r789, %r789, 30;
	shf.l.wrap.b32 	%r803, %r789, %r789, 19;
	xor.b32  	%r804, %r802, %r803;
	shf.l.wrap.b32 	%r805, %r789, %r789, 10;
	xor.b32  	%r806, %r804, %r805;
	xor.b32  	%r807, %r765, %r741;
	and.b32  	%r808, %r789, %r807;
	and.b32  	%r809, %r765, %r741;
	xor.b32  	%r810, %r808, %r809;
	add.s32 	%r811, %r806, %r810;
	add.s32 	%r812, %r801, %r717;
	add.s32 	%r813, %r811, %r801;
	shf.l.wrap.b32 	%r814, %r812, %r812, 26;
	shf.l.wrap.b32 	%r815, %r812, %r812, 21;
	xor.b32  	%r816, %r814, %r815;
	shf.l.wrap.b32 	%r817, %r812, %r812, 7;
	xor.b32  	%r818, %r816, %r817;
	and.b32  	%r819, %r812, %r788;
	not.b32 	%r820, %r812;
	and.b32  	%r821, %r764, %r820;
	or.b32  	%r822, %r819, %r821;
	add.s32 	%r823, %r822, %r740;
	add.s32 	%r824, %r823, %r818;
	add.s32 	%r826, %r824, %r825;
	shf.l.wrap.b32 	%r827, %r813, %r813, 30;
	shf.l.wrap.b32 	%r828, %r813, %r813, 19;
	xor.b32  	%r829, %r827, %r828;
	shf.l.wrap.b32 	%r830, %r813, %r813, 10;
	xor.b32  	%r831, %r829, %r830;
	xor.b32  	%r832, %r789, %r765;
	and.b32  	%r833, %r813, %r832;
	and.b32  	%r834, %r789, %r765;
	xor.b32  	%r835, %r833, %r834;
	add.s32 	%r836, %r831, %r835;
	add.s32 	%r837, %r826, %r741;
	add.s32 	%r838, %r836, %r826;
	shf.l.wrap.b32 	%r839, %r837, %r837, 26;
	shf.l.wrap.b32 	%r840, %r837, %r837, 21;
	xor.b32  	%r841, %r839, %r840;
	shf.l.wrap.b32 	%r842, %r837, %r837, 7;
	xor.b32  	%r843, %r841, %r842;
	and.b32  	%r844, %r837, %r812;
	not.b32 	%r845, %r837;
	and.b32  	%r846, %r788, %r845;
	or.b32  	%r847, %r844, %r846;
	add.s32 	%r849, %r848, %r764;
	add.s32 	%r850, %r849, %r847;
	add.s32 	%r851, %r850, %r843;
	shf.l.wrap.b32 	%r852, %r838, %r838, 30;
	shf.l.wrap.b32 	%r853, %r838, %r838, 19;
	xor.b32  	%r854, %r852, %r853;
	shf.l.wrap.b32 	%r855, %r838, %r838, 10;
	xor.b32  	%r856, %r854, %r855;
	xor.b32  	%r857, %r813, %r789;
	and.b32  	%r858, %r838, %r857;
	and.b32  	%r859, %r813, %r789;
	xor.b32  	%r860, %r858, %r859;
	add.s32 	%r861, %r856, %r860;
	add.s32 	%r862, %r851, %r765;
	add.s32 	%r863, %r861, %r851;
	shf.l.wrap.b32 	%r864, %r862, %r862, 26;
	shf.l.wrap.b32 	%r865, %r862, %r862, 21;
	xor.b32  	%r866, %r864, %r865;
	shf.l.wrap.b32 	%r867, %r862, %r862, 7;
	xor.b32  	%r868, %r866, %r867;
	and.b32  	%r869, %r862, %r837;
	not.b32 	%r870, %r862;
	and.b32  	%r871, %r812, %r870;
	or.b32  	%r872, %r869, %r871;
	add.s32 	%r873, %r6, %r788;
	add.s32 	%r874, %r873, %r872;
	add.s32 	%r875, %r874, %r868;
	shf.l.wrap.b32 	%r876, %r863, %r863, 30;
	shf.l.wrap.b32 	%r877, %r863, %r863, 19;
	xor.b32  	%r878, %r876, %r877;
	shf.l.wrap.b32 	%r879, %r863, %r863, 10;
	xor.b32  	%r880, %r878, %r879;
	xor.b32  	%r881, %r838, %r813;
	and.b32  	%r882, %r863, %r881;
	and.b32  	%r883, %r838, %r813;
	xor.b32  	%r884, %r882, %r883;
	add.s32 	%r885, %r880, %r884;
	add.s32 	%r886, %r875, %r789;
	add.s32 	%r887, %r885, %r875;
	shf.l.wrap.b32 	%r888, %r886, %r886, 26;
	shf.l.wrap.b32 	%r889, %r886, %r886, 21;
	xor.b32  	%r890, %r888, %r889;
	shf.l.wrap.b32 	%r891, %r886, %r886, 7;
	xor.b32  	%r892, %r890, %r891;
	and.b32  	%r893, %r886, %r862;
	not.b32 	%r894, %r886;
	and.b32  	%r895, %r837, %r894;
	or.b32  	%r896, %r893, %r895;
	add.s32 	%r897, %r7, %r812;
	add.s32 	%r898, %r897, %r896;
	add.s32 	%r899, %r898, %r892;
	shf.l.wrap.b32 	%r900, %r887, %r887, 30;
	shf.l.wrap.b32 	%r901, %r887, %r887, 19;
	xor.b32  	%r902, %r900, %r901;
	shf.l.wrap.b32 	%r903, %r887, %r887, 10;
	xor.b32  	%r904, %r902, %r903;
	xor.b32  	%r905, %r863, %r838;
	and.b32  	%r906, %r887, %r905;
	and.b32  	%r907, %r863, %r838;
	xor.b32  	%r908, %r906, %r907;
	add.s32 	%r909, %r904, %r908;
	add.s32 	%r910, %r899, %r813;
	add.s32 	%r911, %r909, %r899;
	shf.l.wrap.b32 	%r912, %r910, %r910, 26;
	shf.l.wrap.b32 	%r913, %r910, %r910, 21;
	xor.b32  	%r914, %r912, %r913;
	shf.l.wrap.b32 	%r915, %r910, %r910, 7;
	xor.b32  	%r916, %r914, %r915;
	and.b32  	%r917, %r910, %r886;
	not.b32 	%r918, %r910;
	and.b32  	%r919, %r862, %r918;
	or.b32  	%r920, %r917, %r919;
	add.s32 	%r921, %r920, %r837;
	add.s32 	%r922, %r921, %r916;
	add.s32 	%r923, %r922, %r8;
	shf.l.wrap.b32 	%r924, %r911, %r911, 30;
	shf.l.wrap.b32 	%r925, %r911, %r911, 19;
	xor.b32  	%r926, %r924, %r925;
	shf.l.wrap.b32 	%r927, %r911, %r911, 10;
	xor.b32  	%r928, %r926, %r927;
	xor.b32  	%r929, %r887, %r863;
	and.b32  	%r930, %r911, %r929;
	and.b32  	%r931, %r887, %r863;
	xor.b32  	%r932, %r930, %r931;
	add.s32 	%r933, %r928, %r932;
	add.s32 	%r934, %r923, %r838;
	add.s32 	%r935, %r933, %r923;
	shf.l.wrap.b32 	%r936, %r934, %r934, 26;
	shf.l.wrap.b32 	%r937, %r934, %r934, 21;
	xor.b32  	%r938, %r936, %r937;
	shf.l.wrap.b32 	%r939, %r934, %r934, 7;
	xor.b32  	%r940, %r938, %r939;
	and.b32  	%r941, %r934, %r910;
	not.b32 	%r942, %r934;
	and.b32  	%r943, %r886, %r942;
	or.b32  	%r944, %r941, %r943;
	add.s32 	%r945, %r9, %r862;
	add.s32 	%r946, %r945, %r944;
	add.s32 	%r947, %r946, %r940;
	shf.l.wrap.b32 	%r948, %r935, %r935, 30;
	shf.l.wrap.b32 	%r949, %r935, %r935, 19;
	xor.b32  	%r950, %r948, %r949;
	shf.l.wrap.b32 	%r951, %r935, %r935, 10;
	xor.b32  	%r952, %r950, %r951;
	xor.b32  	%r953, %r911, %r887;
	and.b32  	%r954, %r935, %r953;
	and.b32  	%r955, %r911, %r887;
	xor.b32  	%r956, %r954, %r955;
	add.s32 	%r957, %r952, %r956;
	add.s32 	%r958, %r947, %r863;
	add.s32 	%r959, %r957, %r947;
	shf.l.wrap.b32 	%r960, %r958, %r958, 26;
	shf.l.wrap.b32 	%r961, %r958, %r958, 21;
	xor.b32  	%r962, %r960, %r961;
	shf.l.wrap.b32 	%r963, %r958, %r958, 7;
	xor.b32  	%r964, %r962, %r963;
	and.b32  	%r965, %r958, %r934;
	not.b32 	%r966, %r958;
	and.b32  	%r967, %r910, %r966;
	or.b32  	%r968, %r965, %r967;
	add.s32 	%r969, %r10, %r886;
	add.s32 	%r970, %r969, %r968;
	add.s32 	%r971, %r970, %r964;
	shf.l.wrap.b32 	%r972, %r959, %r959, 30;
	shf.l.wrap.b32 	%r973, %r959, %r959, 19;
	xor.b32  	%r974, %r972, %r973;
	shf.l.wrap.b32 	%r975, %r959, %r959, 10;
	xor.b32  	%r976, %r974, %r975;
	xor.b32  	%r977, %r935, %r911;
	and.b32  	%r978, %r959, %r977;
	and.b32  	%r979, %r935, %r911;
	xor.b32  	%r980, %r978, %r979;
	add.s32 	%r981, %r976, %r980;
	add.s32 	%r982, %r971, %r887;
	add.s32 	%r983, %r981, %r971;
	shf.l.wrap.b32 	%r984, %r982, %r982, 26;
	shf.l.wrap.b32 	%r985, %r982, %r982, 21;
	xor.b32  	%r986, %r984, %r985;
	shf.l.wrap.b32 	%r987, %r982, %r982, 7;
	xor.b32  	%r988, %r986, %r987;
	and.b32  	%r989, %r982, %r958;
	not.b32 	%r990, %r982;
	and.b32  	%r991, %r934, %r990;
	or.b32  	%r992, %r989, %r991;
	add.s32 	%r993, %r910, %r63;
	add.s32 	%r994, %r993, %r992;
	add.s32 	%r995, %r994, %r988;
	shf.l.wrap.b32 	%r996, %r983, %r983, 30;
	shf.l.wrap.b32 	%r997, %r983, %r983, 19;
	xor.b32  	%r998, %r996, %r997;
	shf.l.wrap.b32 	%r999, %r983, %r983, 10;
	xor.b32  	%r1000, %r998, %r999;
	xor.b32  	%r1001, %r959, %r935;
	and.b32  	%r1002, %r983, %r1001;
	and.b32  	%r1003, %r959, %r935;
	xor.b32  	%r1004, %r1002, %r1003;
	add.s32 	%r1005, %r1000, %r1004;
	add.s32 	%r1006, %r995, %r911;
	add.s32 	%r1007, %r1005, %r995;
	shf.l.wrap.b32 	%r1008, %r1006, %r1006, 26;
	shf.l.wrap.b32 	%r1009, %r1006, %r1006, 21;
	xor.b32  	%r1010, %r1008, %r1009;
	shf.l.wrap.b32 	%r1011, %r1006, %r1006, 7;
	xor.b32  	%r1012, %r1010, %r1011;
	and.b32  	%r1013, %r1006, %r982;
	not.b32 	%r1014, %r1006;
	and.b32  	%r1015, %r958, %r1014;
	or.b32  	%r1016, %r1013, %r1015;
	add.s32 	%r1017, %r1016, %r934;
	add.s32 	%r1018, %r1017, %r1012;
	add.s32 	%r1019, %r1018, %r11;
	add.s32 	%r1020, %r1019, %r138;
	shf.l.wrap.b32 	%r1021, %r1007, %r1007, 30;
	shf.l.wrap.b32 	%r1022, %r1007, %r1007, 19;
	xor.b32  	%r1023, %r1021, %r1022;
	shf.l.wrap.b32 	%r1024, %r1007, %r1007, 10;
	xor.b32  	%r1025, %r1023, %r1024;
	xor.b32  	%r1026, %r983, %r959;
	and.b32  	%r1027, %r1007, %r1026;
	and.b32  	%r1028, %r983, %r959;
	xor.b32  	%r1029, %r1027, %r1028;
	add.s32 	%r1030, %r1025, %r1029;
	add.s32 	%r1031, %r1020, %r935;
	add.s32 	%r1032, %r1030, %r1020;
	shf.l.wrap.b32 	%r1033, %r1031, %r1031, 26;
	shf.l.wrap.b32 	%r1034, %r1031, %r1031, 21;
	xor.b32  	%r1035, %r1033, %r1034;
	shf.l.wrap.b32 	%r1036, %r1031, %r1031, 7;
	xor.b32  	%r1037, %r1035, %r1036;
	and.b32  	%r1038, %r1031, %r1006;
	not.b32 	%r1039, %r1031;
	and.b32  	%r1040, %r982, %r1039;
	or.b32  	%r1041, %r1038, %r1040;
	add.s32 	%r1042, %r12, %r958;
	add.s32 	%r1043, %r1042, %r139;
	add.s32 	%r1044, %r1043, %r1041;
	add.s32 	%r1045, %r1044, %r1037;
	shf.l.wrap.b32 	%r1046, %r1032, %r1032, 30;
	shf.l.wrap.b32 	%r1047, %r1032, %r1032, 19;
	xor.b32  	%r1048, %r1046, %r1047;
	shf.l.wrap.b32 	%r1049, %r1032, %r1032, 10;
	xor.b32  	%r1050, %r1048, %r1049;
	xor.b32  	%r1051, %r1007, %r983;
	and.b32  	%r1052, %r1032, %r1051;
	and.b32  	%r1053, %r1007, %r983;
	xor.b32  	%r1054, %r1052, %r1053;
	add.s32 	%r1055, %r1050, %r1054;
	add.s32 	%r1056, %r1045, %r959;
	add.s32 	%r1057, %r1055, %r1045;
	shf.l.wrap.b32 	%r1058, %r1056, %r1056, 26;
	shf.l.wrap.b32 	%r1059, %r1056, %r1056, 21;
	xor.b32  	%r1060, %r1058, %r1059;
	shf.l.wrap.b32 	%r1061, %r1056, %r1056, 7;
	xor.b32  	%r1062, %r1060, %r1061;
	and.b32  	%r1063, %r1056, %r1031;
	not.b32 	%r1064, %r1056;
	and.b32  	%r1065, %r1006, %r1064;
	or.b32  	%r1066, %r1063, %r1065;
	add.s32 	%r1067, %r13, %r982;
	add.s32 	%r1068, %r1067, %r145;
	add.s32 	%r1069, %r1068, %r1066;
	add.s32 	%r1070, %r1069, %r1062;
	shf.l.wrap.b32 	%r1071, %r1057, %r1057, 30;
	shf.l.wrap.b32 	%r1072, %r1057, %r1057, 19;
	xor.b32  	%r1073, %r1071, %r1072;
	shf.l.wrap.b32 	%r1074, %r1057, %r1057, 10;
	xor.b32  	%r1075, %r1073, %r1074;
	xor.b32  	%r1076, %r1032, %r1007;
	and.b32  	%r1077, %r1057, %r1076;
	and.b32  	%r1078, %r1032, %r1007;
	xor.b32  	%r1079, %r1077, %r1078;
	add.s32 	%r1080, %r1075, %r1079;
	add.s32 	%r1081, %r1070, %r983;
	add.s32 	%r1082, %r1080, %r1070;
	shf.l.wrap.b32 	%r1083, %r1081, %r1081, 26;
	shf.l.wrap.b32 	%r1084, %r1081, %r1081, 21;
	xor.b32  	%r1085, %r1083, %r1084;
	shf.l.wrap.b32 	%r1086, %r1081, %r1081, 7;
	xor.b32  	%r1087, %r1085, %r1086;
	and.b32  	%r1088, %r1081, %r1056;
	not.b32 	%r1089, %r1081;
	and.b32  	%r1090, %r1031, %r1089;
	or.b32  	%r1091, %r1088, %r1090;
	add.s32 	%r1092, %r14, %r1006;
	add.s32 	%r1093, %r1092, %r151;
	add.s32 	%r1094, %r1093, %r1091;
	add.s32 	%r1095, %r1094, %r1087;
	shf.l.wrap.b32 	%r1096, %r1082, %r1082, 30;
	shf.l.wrap.b32 	%r1097, %r1082, %r1082, 19;
	xor.b32  	%r1098, %r1096, %r1097;
	shf.l.wrap.b32 	%r1099, %r1082, %r1082, 10;
	xor.b32  	%r1100, %r1098, %r1099;
	xor.b32  	%r1101, %r1057, %r1032;
	and.b32  	%r1102, %r1082, %r1101;
	and.b32  	%r1103, %r1057, %r1032;
	xor.b32  	%r1104, %r1102, %r1103;
	add.s32 	%r1105, %r1100, %r1104;
	add.s32 	%r1106, %r1095, %r1007;
	add.s32 	%r1107, %r1105, %r1095;
	shf.l.wrap.b32 	%r1108, %r1106, %r1106, 26;
	shf.l.wrap.b32 	%r1109, %r1106, %r1106, 21;
	xor.b32  	%r1110, %r1108, %r1109;
	shf.l.wrap.b32 	%r1111, %r1106, %r1106, 7;
	xor.b32  	%r1112, %r1110, %r1111;
	and.b32  	%r1113, %r1106, %r1081;
	not.b32 	%r1114, %r1106;
	and.b32  	%r1115, %r1056, %r1114;
	or.b32  	%r1116, %r1113, %r1115;
	add.s32 	%r1117, %r1116, %r1031;
	add.s32 	%r1118, %r1117, %r1112;
	add.s32 	%r1119, %r1118, %r15;
	add.s32 	%r1120, %r1119, %r156;
	shf.l.wrap.b32 	%r1121, %r1107, %r1107, 30;
	shf.l.wrap.b32 	%r1122, %r1107, %r1107, 19;
	xor.b32  	%r1123, %r1121, %r1122;
	shf.l.wrap.b32 	%r1124, %r1107, %r1107, 10;
	xor.b32  	%r1125, %r1123, %r1124;
	xor.b32  	%r1126, %r1082, %r1057;
	and.b32  	%r1127, %r1107, %r1126;
	and.b32  	%r1128, %r1082, %r1057;
	xor.b32  	%r1129, %r1127, %r1128;
	add.s32 	%r1130, %r1125, %r1129;
	add.s32 	%r1131, %r1120, %r1032;
	add.s32 	%r1132, %r1130, %r1120;
	shf.l.wrap.b32 	%r1133, %r1131, %r1131, 26;
	shf.l.wrap.b32 	%r1134, %r1131, %r1131, 21;
	xor.b32  	%r1135, %r1133, %r1134;
	shf.l.wrap.b32 	%r1136, %r1131, %r1131, 7;
	xor.b32  	%r1137, %r1135, %r1136;
	and.b32  	%r1138, %r1131, %r1106;
	not.b32 	%r1139, %r1131;
	and.b32  	%r1140, %r1081, %r1139;
	or.b32  	%r1141, %r1138, %r1140;
	add.s32 	%r1142, %r16, %r1056;
	add.s32 	%r1143, %r1142, %r161;
	add.s32 	%r1144, %r1143, %r1141;
	add.s32 	%r1145, %r1144, %r1137;
	shf.l.wrap.b32 	%r1146, %r1132, %r1132, 30;
	shf.l.wrap.b32 	%r1147, %r1132, %r1132, 19;
	xor.b32  	%r1148, %r1146, %r1147;
	shf.l.wrap.b32 	%r1149, %r1132, %r1132, 10;
	xor.b32  	%r1150, %r1148, %r1149;
	xor.b32  	%r1151, %r1107, %r1082;
	and.b32  	%r1152, %r1132, %r1151;
	and.b32  	%r1153, %r1107, %r1082;
	xor.b32  	%r1154, %r1152, %r1153;
	add.s32 	%r1155, %r1150, %r1154;
	add.s32 	%r1156, %r1145, %r1057;
	add.s32 	%r1157, %r1155, %r1145;
	shf.l.wrap.b32 	%r1158, %r1156, %r1156, 26;
	shf.l.wrap.b32 	%r1159, %r1156, %r1156, 21;
	xor.b32  	%r1160, %r1158, %r1159;
	shf.l.wrap.b32 	%r1161, %r1156, %r1156, 7;
	xor.b32  	%r1162, %r1160, %r1161;
	and.b32  	%r1163, %r1156, %r1131;
	not.b32 	%r1164, %r1156;
	and.b32  	%r1165, %r1106, %r1164;
	or.b32  	%r1166, %r1163, %r1165;
	add.s32 	%r1167, %r17, %r1081;
	add.s32 	%r1168, %r1167, %r167;
	add.s32 	%r1169, %r1168, %r1166;
	add.s32 	%r1170, %r1169, %r1162;
	shf.l.wrap.b32 	%r1171, %r1157, %r1157, 30;
	shf.l.wrap.b32 	%r1172, %r1157, %r1157, 19;
	xor.b32  	%r1173, %r1171, %r1172;
	shf.l.wrap.b32 	%r1174, %r1157, %r1157, 10;
	xor.b32  	%r1175, %r1173, %r1174;
	xor.b32  	%r1176, %r1132, %r1107;
	and.b32  	%r1177, %r1157, %r1176;
	and.b32  	%r1178, %r1132, %r1107;
	xor.b32  	%r1179, %r1177, %r1178;
	add.s32 	%r1180, %r1175, %r1179;
	add.s32 	%r1181, %r1170, %r1082;
	add.s32 	%r1182, %r1180, %r1170;
	shf.l.wrap.b32 	%r1183, %r1181, %r1181, 26;
	shf.l.wrap.b32 	%r1184, %r1181, %r1181, 21;
	xor.b32  	%r1185, %r1183, %r1184;
	shf.l.wrap.b32 	%r1186, %r1181, %r1181, 7;
	xor.b32  	%r1187, %r1185, %r1186;
	and.b32  	%r1188, %r1181, %r1156;
	not.b32 	%r1189, %r1181;
	and.b32  	%r1190, %r1131, %r1189;
	or.b32  	%r1191, %r1188, %r1190;
	add.s32 	%r1192, %r18, %r1106;
	add.s32 	%r1193, %r1192, %r173;
	add.s32 	%r1194, %r1193, %r1191;
	add.s32 	%r1195, %r1194, %r1187;
	shf.l.wrap.b32 	%r1196, %r1182, %r1182, 30;
	shf.l.wrap.b32 	%r1197, %r1182, %r1182, 19;
	xor.b32  	%r1198, %r1196, %r1197;
	shf.l.wrap.b32 	%r1199, %r1182, %r1182, 10;
	xor.b32  	%r1200, %r1198, %r1199;
	xor.b32  	%r1201, %r1157, %r1132;
	and.b32  	%r1202, %r1182, %r1201;
	and.b32  	%r1203, %r1157, %r1132;
	xor.b32  	%r1204, %r1202, %r1203;
	add.s32 	%r1205, %r1200, %r1204;
	add.s32 	%r1206, %r1195, %r1107;
	add.s32 	%r1207, %r1205, %r1195;
	shf.l.wrap.b32 	%r1208, %r1206, %r1206, 26;
	shf.l.wrap.b32 	%r1209, %r1206, %r1206, 21;
	xor.b32  	%r1210, %r1208, %r1209;
	shf.l.wrap.b32 	%r1211, %r1206, %r1206, 7;
	xor.b32  	%r1212, %r1210, %r1211;
	and.b32  	%r1213, %r1206, %r1181;
	not.b32 	%r1214, %r1206;
	and.b32  	%r1215, %r1156, %r1214;
	or.b32  	%r1216, %r1213, %r1215;
	add.s32 	%r1217, %r1216, %r1131;
	add.s32 	%r1218, %r1217, %r1212;
	add.s32 	%r1219, %r1218, %r19;
	add.s32 	%r1220, %r1219, %r179;
	shf.l.wrap.b32 	%r1221, %r1207, %r1207, 30;
	shf.l.wrap.b32 	%r1222, %r1207, %r1207, 19;
	xor.b32  	%r1223, %r1221, %r1222;
	shf.l.wrap.b32 	%r1224, %r1207, %r1207, 10;
	xor.b32  	%r1225, %r1223, %r1224;
	xor.b32  	%r1226, %r1182, %r1157;
	and.b32  	%r1227, %r1207, %r1226;
	and.b32  	%r1228, %r1182, %r1157;
	xor.b32  	%r1229, %r1227, %r1228;
	add.s32 	%r1230, %r1225, %r1229;
	add.s32 	%r1231, %r1220, %r1132;
	add.s32 	%r1232, %r1230, %r1220;
	shf.l.wrap.b32 	%r1233, %r1231, %r1231, 26;
	shf.l.wrap.b32 	%r1234, %r1231, %r1231, 21;
	xor.b32  	%r1235, %r1233, %r1234;
	shf.l.wrap.b32 	%r1236, %r1231, %r1231, 7;
	xor.b32  	%r1237, %r1235, %r1236;
	and.b32  	%r1238, %r1231, %r1206;
	not.b32 	%r1239, %r1231;
	and.b32  	%r1240, %r1181, %r1239;
	or.b32  	%r1241, %r1238, %r1240;
	add.s32 	%r1243, %r1242, %r1156;
	add.s32 	%r1244, %r1243, %r185;
	add.s32 	%r1245, %r1244, %r1241;
	add.s32 	%r1246, %r1245, %r1237;
	shf.l.wrap.b32 	%r1247, %r1232, %r1232, 30;
	shf.l.wrap.b32 	%r1248, %r1232, %r1232, 19;
	xor.b32  	%r1249, %r1247, %r1248;
	shf.l.wrap.b32 	%r1250, %r1232, %r1232, 10;
	xor.b32  	%r1251, %r1249, %r1250;
	xor.b32  	%r1252, %r1207, %r1182;
	and.b32  	%r1253, %r1232, %r1252;
	and.b32  	%r1254, %r1207, %r1182;
	xor.b32  	%r1255, %r1253, %r1254;
	add.s32 	%r1256, %r1251, %r1255;
	add.s32 	%r1257, %r1246, %r1157;
	add.s32 	%r1258, %r1256, %r1246;
	shf.l.wrap.b32 	%r1259, %r1257, %r1257, 26;
	shf.l.wrap.b32 	%r1260, %r1257, %r1257, 21;
	xor.b32  	%r1261, %r1259, %r1260;
	shf.l.wrap.b32 	%r1262, %r1257, %r1257, 7;
	xor.b32  	%r1263, %r1261, %r1262;
	and.b32  	%r1264, %r1257, %r1231;
	not.b32 	%r1265, %r1257;
	and.b32  	%r1266, %r1206, %r1265;
	or.b32  	%r1267, %r1264, %r1266;
	add.s32 	%r1268, %r20, %r1181;
	add.s32 	%r1269, %r1268, %r191;
	add.s32 	%r1270, %r1269, %r1267;
	add.s32 	%r1271, %r1270, %r1263;
	shf.l.wrap.b32 	%r1272, %r1258, %r1258, 30;
	shf.l.wrap.b32 	%r1273, %r1258, %r1258, 19;
	xor.b32  	%r1274, %r1272, %r1273;
	shf.l.wrap.b32 	%r1275, %r1258, %r1258, 10;
	xor.b32  	%r1276, %r1274, %r1275;
	xor.b32  	%r1277, %r1232, %r1207;
	and.b32  	%r1278, %r1258, %r1277;
	and.b32  	%r1279, %r1232, %r1207;
	xor.b32  	%r1280, %r1278, %r1279;
	add.s32 	%r1281, %r1276, %r1280;
	add.s32 	%r1282, %r1271, %r1182;
	add.s32 	%r1283, %r1281, %r1271;
	shf.l.wrap.b32 	%r1284, %r1282, %r1282, 26;
	shf.l.wrap.b32 	%r1285, %r1282, %r1282, 21;
	xor.b32  	%r1286, %r1284, %r1285;
	shf.l.wrap.b32 	%r1287, %r1282, %r1282, 7;
	xor.b32  	%r1288, %r1286, %r1287;
	and.b32  	%r1289, %r1282, %r1257;
	not.b32 	%r1290, %r1282;
	and.b32  	%r1291, %r1231, %r1290;
	or.b32  	%r1292, %r1289, %r1291;
	add.s32 	%r1293, %r21, %r1206;
	add.s32 	%r1294, %r1293, %r197;
	add.s32 	%r1295, %r1294, %r1292;
	add.s32 	%r1296, %r1295, %r1288;
	shf.l.wrap.b32 	%r1297, %r1283, %r1283, 30;
	shf.l.wrap.b32 	%r1298, %r1283, %r1283, 19;
	xor.b32  	%r1299, %r1297, %r1298;
	shf.l.wrap.b32 	%r1300, %r1283, %r1283, 10;
	xor.b32  	%r1301, %r1299, %r1300;
	xor.b32  	%r1302, %r1258, %r1232;
	and.b32  	%r1303, %r1283, %r1302;
	and.b32  	%r1304, %r1258, %r1232;
	xor.b32  	%r1305, %r1303, %r1304;
	add.s32 	%r1306, %r1301, %r1305;
	add.s32 	%r1307, %r1296, %r1207;
	add.s32 	%r1308, %r1306, %r1296;
	shf.l.wrap.b32 	%r1309, %r1307, %r1307, 26;
	shf.l.wrap.b32 	%r1310, %r1307, %r1307, 21;
	xor.b32  	%r1311, %r1309, %r1310;
	shf.l.wrap.b32 	%r1312, %r1307, %r1307, 7;
	xor.b32  	%r1313, %r1311, %r1312;
	and.b32  	%r1314, %r1307, %r1282;
	not.b32 	%r1315, %r1307;
	and.b32  	%r1316, %r1257, %r1315;
	or.b32  	%r1317, %r1314, %r1316;
	add.s32 	%r1318, %r1317, %r1231;
	add.s32 	%r1319, %r1318, %r1313;
	add.s32 	%r1320, %r1319, %r22;
	add.s32 	%r1321, %r1320, %r203;
	shf.l.wrap.b32 	%r1322, %r1308, %r1308, 30;
	shf.l.wrap.b32 	%r1323, %r1308, %r1308, 19;
	xor.b32  	%r1324, %r1322, %r1323;
	shf.l.wrap.b32 	%r1325, %r1308, %r1308, 10;
	xor.b32  	%r1326, %r1324, %r1325;
	xor.b32  	%r1327, %r1283, %r1258;
	and.b32  	%r1328, %r1308, %r1327;
	and.b32  	%r1329, %r1283, %r1258;
	xor.b32  	%r1330, %r1328, %r1329;
	add.s32 	%r1331, %r1326, %r1330;
	add.s32 	%r1332, %r1321, %r1232;
	add.s32 	%r1333, %r1331, %r1321;
	shf.l.wrap.b32 	%r1334, %r1332, %r1332, 26;
	shf.l.wrap.b32 	%r1335, %r1332, %r1332, 21;
	xor.b32  	%r1336, %r1334, %r1335;
	shf.l.wrap.b32 	%r1337, %r1332, %r1332, 7;
	xor.b32  	%r1338, %r1336, %r1337;
	and.b32  	%r1339, %r1332, %r1307;
	not.b32 	%r1340, %r1332;
	and.b32  	%r1341, %r1282, %r1340;
	or.b32  	%r1342, %r1339, %r1341;
	add.s32 	%r1343, %r23, %r1257;
	add.s32 	%r1344, %r1343, %r209;
	add.s32 	%r1345, %r1344, %r1342;
	add.s32 	%r1346, %r1345, %r1338;
	shf.l.wrap.b32 	%r1347, %r1333, %r1333, 30;
	shf.l.wrap.b32 	%r1348, %r1333, %r1333, 19;
	xor.b32  	%r1349, %r1347, %r1348;
	shf.l.wrap.b32 	%r1350, %r1333, %r1333, 10;
	xor.b32  	%r1351, %r1349, %r1350;
	xor.b32  	%r1352, %r1308, %r1283;
	and.b32  	%r1353, %r1333, %r1352;
	and.b32  	%r1354, %r1308, %r1283;
	xor.b32  	%r1355, %r1353, %r1354;
	add.s32 	%r1356, %r1351, %r1355;
	add.s32 	%r1357, %r1346, %r1258;
	add.s32 	%r1358, %r1356, %r1346;
	shf.l.wrap.b32 	%r1359, %r1357, %r1357, 26;
	shf.l.wrap.b32 	%r1360, %r1357, %r1357, 21;
	xor.b32  	%r1361, %r1359, %r1360;
	shf.l.wrap.b32 	%r1362, %r1357, %r1357, 7;
	xor.b32  	%r1363, %r1361, %r1362;
	and.b32  	%r1364, %r1357, %r1332;
	not.b32 	%r1365, %r1357;
	and.b32  	%r1366, %r1307, %r1365;
	or.b32  	%r1367, %r1364, %r1366;
	add.s32 	%r1368, %r24, %r1282;
	add.s32 	%r1369, %r1368, %r216;
	add.s32 	%r1370, %r1369, %r1367;
	add.s32 	%r1371, %r1370, %r1363;
	shf.l.wrap.b32 	%r1372, %r1358, %r1358, 30;
	shf.l.wrap.b32 	%r1373, %r1358, %r1358, 19;
	xor.b32  	%r1374, %r1372, %r1373;
	shf.l.wrap.b32 	%r1375, %r1358, %r1358, 10;
	xor.b32  	%r1376, %r1374, %r1375;
	xor.b32  	%r1377, %r1333, %r1308;
	and.b32  	%r1378, %r1358, %r1377;
	and.b32  	%r1379, %r1333, %r1308;
	xor.b32  	%r1380, %r1378, %r1379;
	add.s32 	%r1381, %r1376, %r1380;
	add.s32 	%r1382, %r1371, %r1283;
	add.s32 	%r1383, %r1381, %r1371;
	shf.l.wrap.b32 	%r1384, %r1382, %r1382, 26;
	shf.l.wrap.b32 	%r1385, %r1382, %r1382, 21;
	xor.b32  	%r1386, %r1384, %r1385;
	shf.l.wrap.b32 	%r1387, %r1382, %r1382, 7;
	xor.b32  	%r1388, %r1386, %r1387;
	and.b32  	%r1389, %r1382, %r1357;
	not.b32 	%r1390, %r1382;
	and.b32  	%r1391, %r1332, %r1390;
	or.b32  	%r1392, %r1389, %r1391;
	add.s32 	%r1393, %r25, %r1307;
	add.s32 	%r1394, %r1393, %r229;
	add.s32 	%r1395, %r1394, %r1392;
	add.s32 	%r1396, %r1395, %r1388;
	shf.l.wrap.b32 	%r1397, %r1383, %r1383, 30;
	shf.l.wrap.b32 	%r1398, %r1383, %r1383, 19;
	xor.b32  	%r1399, %r1397, %r1398;
	shf.l.wrap.b32 	%r1400, %r1383, %r1383, 10;
	xor.b32  	%r1401, %r1399, %r1400;
	xor.b32  	%r1402, %r1358, %r1333;
	and.b32  	%r1403, %r1383, %r1402;
	and.b32  	%r1404, %r1358, %r1333;
	xor.b32  	%r1405, %r1403, %r1404;
	add.s32 	%r1406, %r1401, %r1405;
	add.s32 	%r1407, %r1396, %r1308;
	add.s32 	%r1408, %r1406, %r1396;
	shf.l.wrap.b32 	%r1409, %r1407, %r1407, 26;
	shf.l.wrap.b32 	%r1410, %r1407, %r1407, 21;
	xor.b32  	%r1411, %r1409, %r1410;
	shf.l.wrap.b32 	%r1412, %r1407, %r1407, 7;
	xor.b32  	%r1413, %r1411, %r1412;
	and.b32  	%r1414, %r1407, %r1382;
	not.b32 	%r1415, %r1407;
	and.b32  	%r1416, %r1357, %r1415;
	or.b32  	%r1417, %r1414, %r1416;
	add.s32 	%r1418, %r1417, %r1332;
	add.s32 	%r1419, %r1418, %r1413;
	add.s32 	%r1420, %r1419, %r26;
	add.s32 	%r1421, %r1420, %r242;
	shf.l.wrap.b32 	%r1422, %r1408, %r1408, 30;
	shf.l.wrap.b32 	%r1423, %r1408, %r1408, 19;
	xor.b32  	%r1424, %r1422, %r1423;
	shf.l.wrap.b32 	%r1425, %r1408, %r1408, 10;
	xor.b32  	%r1426, %r1424, %r1425;
	xor.b32  	%r1427, %r1383, %r1358;
	and.b32  	%r1428, %r1408, %r1427;
	and.b32  	%r1429, %r1383, %r1358;
	xor.b32  	%r1430, %r1428, %r1429;
	add.s32 	%r1431, %r1426, %r1430;
	add.s32 	%r1432, %r1421, %r1333;
	add.s32 	%r1433, %r1431, %r1421;
	shf.l.wrap.b32 	%r1434, %r1432, %r1432, 26;
	shf.l.wrap.b32 	%r1435, %r1432, %r1432, 21;
	xor.b32  	%r1436, %r1434, %r1435;
	shf.l.wrap.b32 	%r1437, %r1432, %r1432, 7;
	xor.b32  	%r1438, %r1436, %r1437;
	and.b32  	%r1439, %r1432, %r1407;
	not.b32 	%r1440, %r1432;
	and.b32  	%r1441, %r1382, %r1440;
	or.b32  	%r1442, %r1439, %r1441;
	add.s32 	%r1443, %r27, %r1357;
	add.s32 	%r1444, %r1443, %r255;
	add.s32 	%r1445, %r1444, %r1442;
	add.s32 	%r1446, %r1445, %r1438;
	shf.l.wrap.b32 	%r1447, %r1433, %r1433, 30;
	shf.l.wrap.b32 	%r1448, %r1433, %r1433, 19;
	xor.b32  	%r1449, %r1447, %r1448;
	shf.l.wrap.b32 	%r1450, %r1433, %r1433, 10;
	xor.b32  	%r1451, %r1449, %r1450;
	xor.b32  	%r1452, %r1408, %r1383;
	and.b32  	%r1453, %r1433, %r1452;
	and.b32  	%r1454, %r1408, %r1383;
	xor.b32  	%r1455, %r1453, %r1454;
	add.s32 	%r1456, %r1451, %r1455;
	add.s32 	%r1457, %r1446, %r1358;
	add.s32 	%r1458, %r1456, %r1446;
	shf.l.wrap.b32 	%r1459, %r1457, %r1457, 26;
	shf.l.wrap.b32 	%r1460, %r1457, %r1457, 21;
	xor.b32  	%r1461, %r1459, %r1460;
	shf.l.wrap.b32 	%r1462, %r1457, %r1457, 7;
	xor.b32  	%r1463, %r1461, %r1462;
	and.b32  	%r1464, %r1457, %r1432;
	not.b32 	%r1465, %r1457;
	and.b32  	%r1466, %r1407, %r1465;
	or.b32  	%r1467, %r1464, %r1466;
	add.s32 	%r1468, %r28, %r1382;
	add.s32 	%r1469, %r1468, %r268;
	add.s32 	%r1470, %r1469, %r1467;
	add.s32 	%r1471, %r1470, %r1463;
	shf.l.wrap.b32 	%r1472, %r1458, %r1458, 30;
	shf.l.wrap.b32 	%r1473, %r1458, %r1458, 19;
	xor.b32  	%r1474, %r1472, %r1473;
	shf.l.wrap.b32 	%r1475, %r1458, %r1458, 10;
	xor.b32  	%r1476, %r1474, %r1475;
	xor.b32  	%r1477, %r1433, %r1408;
	and.b32  	%r1478, %r1458, %r1477;
	and.b32  	%r1479, %r1433, %r1408;
	xor.b32  	%r1480, %r1478, %r1479;
	add.s32 	%r1481, %r1476, %r1480;
	add.s32 	%r1482, %r1471, %r1383;
	add.s32 	%r1483, %r1481, %r1471;
	shf.l.wrap.b32 	%r1484, %r1482, %r1482, 26;
	shf.l.wrap.b32 	%r1485, %r1482, %r1482, 21;
	xor.b32  	%r1486, %r1484, %r1485;
	shf.l.wrap.b32 	%r1487, %r1482, %r1482, 7;
	xor.b32  	%r1488, %r1486, %r1487;
	and.b32  	%r1489, %r1482, %r1457;
	not.b32 	%r1490, %r1482;
	and.b32  	%r1491, %r1432, %r1490;
	or.b32  	%r1492, %r1489, %r1491;
	add.s32 	%r1493, %r29, %r1407;
	add.s32 	%r1494, %r1493, %r281;
	add.s32 	%r1495, %r1494, %r1492;
	add.s32 	%r1496, %r1495, %r1488;
	shf.l.wrap.b32 	%r1497, %r1483, %r1483, 30;
	shf.l.wrap.b32 	%r1498, %r1483, %r1483, 19;
	xor.b32  	%r1499, %r1497, %r1498;
	shf.l.wrap.b32 	%r1500, %r1483, %r1483, 10;
	xor.b32  	%r1501, %r1499, %r1500;
	xor.b32  	%r1502, %r1458, %r1433;
	and.b32  	%r1503, %r1483, %r1502;
	and.b32  	%r1504, %r1458, %r1433;
	xor.b32  	%r1505, %r1503, %r1504;
	add.s32 	%r1506, %r1501, %r1505;
	add.s32 	%r1507, %r1496, %r1408;
	add.s32 	%r1508, %r1506, %r1496;
	shf.l.wrap.b32 	%r1509, %r1507, %r1507, 26;
	shf.l.wrap.b32 	%r1510, %r1507, %r1507, 21;
	xor.b32  	%r1511, %r1509, %r1510;
	shf.l.wrap.b32 	%r1512, %r1507, %r1507, 7;
	xor.b32  	%r1513, %r1511, %r1512;
	and.b32  	%r1514, %r1507, %r1482;
	not.b32 	%r1515, %r1507;
	and.b32  	%r1516, %r1457, %r1515;
	or.b32  	%r1517, %r1514, %r1516;
	add.s32 	%r1518, %r1517, %r1432;
	add.s32 	%r1519, %r1518, %r1513;
	add.s32 	%r1520, %r1519, %r30;
	add.s32 	%r1521, %r1520, %r294;
	shf.l.wrap.b32 	%r1522, %r1508, %r1508, 30;
	shf.l.wrap.b32 	%r1523, %r1508, %r1508, 19;
	xor.b32  	%r1524, %r1522, %r1523;
	shf.l.wrap.b32 	%r1525, %r1508, %r1508, 10;
	xor.b32  	%r1526, %r1524, %r1525;
	xor.b32  	%r1527, %r1483, %r1458;
	and.b32  	%r1528, %r1508, %r1527;
	and.b32  	%r1529, %r1483, %r1458;
	xor.b32  	%r1530, %r1528, %r1529;
	add.s32 	%r1531, %r1526, %r1530;
	add.s32 	%r1532, %r1521, %r1433;
	add.s32 	%r1533, %r1531, %r1521;
	shf.l.wrap.b32 	%r1534, %r1532, %r1532, 26;
	shf.l.wrap.b32 	%r1535, %r1532, %r1532, 21;
	xor.b32  	%r1536, %r1534, %r1535;
	shf.l.wrap.b32 	%r1537, %r1532, %r1532, 7;
	xor.b32  	%r1538, %r1536, %r1537;
	and.b32  	%r1539, %r1532, %r1507;
	not.b32 	%r1540, %r1532;
	and.b32  	%r1541, %r1482, %r1540;
	or.b32  	%r1542, %r1539, %r1541;
	add.s32 	%r1543, %r31, %r1457;
	add.s32 	%r1544, %r1543, %r307;
	add.s32 	%r1545, %r1544, %r1542;
	add.s32 	%r1546, %r1545, %r1538;
	shf.l.wrap.b32 	%r1547, %r1533, %r1533, 30;
	shf.l.wrap.b32 	%r1548, %r1533, %r1533, 19;
	xor.b32  	%r1549, %r1547, %r1548;
	shf.l.wrap.b32 	%r1550, %r1533, %r1533, 10;
	xor.b32  	%r1551, %r1549, %r1550;
	xor.b32  	%r1552, %r1508, %r1483;
	and.b32  	%r1553, %r1533, %r1552;
	and.b32  	%r1554, %r1508, %r1483;
	xor.b32  	%r1555, %r1553, %r1554;
	add.s32 	%r1556, %r1551, %r1555;
	add.s32 	%r1557, %r1546, %r1458;
	add.s32 	%r1558, %r1556, %r1546;
	shf.l.wrap.b32 	%r1559, %r1557, %r1557, 26;
	shf.l.wrap.b32 	%r1560, %r1557, %r1557, 21;
	xor.b32  	%r1561, %r1559, %r1560;
	shf.l.wrap.b32 	%r1562, %r1557, %r1557, 7;
	xor.b32  	%r1563, %r1561, %r1562;
	and.b32  	%r1564, %r1557, %r1532;
	not.b32 	%r1565, %r1557;
	and.b32  	%r1566, %r1507, %r1565;
	or.b32  	%r1567, %r1564, %r1566;
	add.s32 	%r1568, %r32, %r1482;
	add.s32 	%r1569, %r1568, %r320;
	add.s32 	%r1570, %r1569, %r1567;
	add.s32 	%r1571, %r1570, %r1563;
	shf.l.wrap.b32 	%r1572, %r1558, %r1558, 30;
	shf.l.wrap.b32 	%r1573, %r1558, %r1558, 19;
	xor.b32  	%r1574, %r1572, %r1573;
	shf.l.wrap.b32 	%r1575, %r1558, %r1558, 10;
	xor.b32  	%r1576, %r1574, %r1575;
	xor.b32  	%r1577, %r1533, %r1508;
	and.b32  	%r1578, %r1558, %r1577;
	and.b32  	%r1579, %r1533, %r1508;
	xor.b32  	%r1580, %r1578, %r1579;
	add.s32 	%r1581, %r1576, %r1580;
	add.s32 	%r1582, %r1571, %r1483;
	add.s32 	%r1583, %r1581, %r1571;
	shf.l.wrap.b32 	%r1584, %r1582, %r1582, 26;
	shf.l.wrap.b32 	%r1585, %r1582, %r1582, 21;
	xor.b32  	%r1586, %r1584, %r1585;
	shf.l.wrap.b32 	%r1587, %r1582, %r1582, 7;
	xor.b32  	%r1588, %r1586, %r1587;
	and.b32  	%r1589, %r1582, %r1557;
	not.b32 	%r1590, %r1582;
	and.b32  	%r1591, %r1532, %r1590;
	or.b32  	%r1592, %r1589, %r1591;
	add.s32 	%r1593, %r33, %r1507;
	add.s32 	%r1594, %r1593, %r333;
	add.s32 	%r1595, %r1594, %r1592;
	add.s32 	%r1596, %r1595, %r1588;
	shf.l.wrap.b32 	%r1597, %r1583, %r1583, 30;
	shf.l.wrap.b32 	%r1598, %r1583, %r1583, 19;
	xor.b32  	%r1599, %r1597, %r1598;
	shf.l.wrap.b32 	%r1600, %r1583, %r1583, 10;
	xor.b32  	%r1601, %r1599, %r1600;
	xor.b32  	%r1602, %r1558, %r1533;
	and.b32  	%r1603, %r1583, %r1602;
	and.b32  	%r1604, %r1558, %r1533;
	xor.b32  	%r1605, %r1603, %r1604;
	add.s32 	%r1606, %r1601, %r1605;
	add.s32 	%r1607, %r1596, %r1508;
	add.s32 	%r1608, %r1606, %r1596;
	shf.l.wrap.b32 	%r1609, %r1607, %r1607, 26;
	shf.l.wrap.b32 	%r1610, %r1607, %r1607, 21;
	xor.b32  	%r1611, %r1609, %r1610;
	shf.l.wrap.b32 	%r1612, %r1607, %r1607, 7;
	xor.b32  	%r1613, %r1611, %r1612;
	and.b32  	%r1614, %r1607, %r1582;
	not.b32 	%r1615, %r1607;
	and.b32  	%r1616, %r1557, %r1615;
	or.b32  	%r1617, %r1614, %r1616;
	add.s32 	%r1618, %r1617, %r1532;
	add.s32 	%r1619, %r1618, %r1613;
	add.s32 	%r1620, %r1619, %r34;
	add.s32 	%r1621, %r1620, %r346;
	shf.l.wrap.b32 	%r1622, %r1608, %r1608, 30;
	shf.l.wrap.b32 	%r1623, %r1608, %r1608, 19;
	xor.b32  	%r1624, %r1622, %r1623;
	shf.l.wrap.b32 	%r1625, %r1608, %r1608, 10;
	xor.b32  	%r1626, %r1624, %r1625;
	xor.b32  	%r1627, %r1583, %r1558;
	and.b32  	%r1628, %r1608, %r1627;
	and.b32  	%r1629, %r1583, %r1558;
	xor.b32  	%r1630, %r1628, %r1629;
	add.s32 	%r1631, %r1626, %r1630;
	add.s32 	%r1632, %r1621, %r1533;
	add.s32 	%r1633, %r1631, %r1621;
	shf.l.wrap.b32 	%r1634, %r1632, %r1632, 26;
	shf.l.wrap.b32 	%r1635, %r1632, %r1632, 21;
	xor.b32  	%r1636, %r1634, %r1635;
	shf.l.wrap.b32 	%r1637, %r1632, %r1632, 7;
	xor.b32  	%r1638, %r1636, %r1637;
	and.b32  	%r1639, %r1632, %r1607;
	not.b32 	%r1640, %r1632;
	and.b32  	%r1641, %r1582, %r1640;
	or.b32  	%r1642, %r1639, %r1641;
	add.s32 	%r1643, %r35, %r1557;
	add.s32 	%r1644, %r1643, %r359;
	add.s32 	%r1645, %r1644, %r1642;
	add.s32 	%r1646, %r1645, %r1638;
	shf.l.wrap.b32 	%r1647, %r1633, %r1633, 30;
	shf.l.wrap.b32 	%r1648, %r1633, %r1633, 19;
	xor.b32  	%r1649, %r1647, %r1648;
	shf.l.wrap.b32 	%r1650, %r1633, %r1633, 10;
	xor.b32  	%r1651, %r1649, %r1650;
	xor.b32  	%r1652, %r1608, %r1583;
	and.b32  	%r1653, %r1633, %r1652;
	and.b32  	%r1654, %r1608, %r1583;
	xor.b32  	%r1655, %r1653, %r1654;
	add.s32 	%r1656, %r1651, %r1655;
	add.s32 	%r1657, %r1646, %r1558;
	add.s32 	%r1658, %r1656, %r1646;
	shf.l.wrap.b32 	%r1659, %r1657, %r1657, 26;
	shf.l.wrap.b32 	%r1660, %r1657, %r1657, 21;
	xor.b32  	%r1661, %r1659, %r1660;
	shf.l.wrap.b32 	%r1662, %r1657, %r1657, 7;
	xor.b32  	%r1663, %r1661, %r1662;
	and.b32  	%r1664, %r1657, %r1632;
	not.b32 	%r1665, %r1657;
	and.b32  	%r1666, %r1607, %r1665;
	or.b32  	%r1667, %r1664, %r1666;
	add.s32 	%r1668, %r36, %r1582;
	add.s32 	%r1669, %r1668, %r372;
	add.s32 	%r1670, %r1669, %r1667;
	add.s32 	%r1671, %r1670, %r1663;
	shf.l.wrap.b32 	%r1672, %r1658, %r1658, 30;
	shf.l.wrap.b32 	%r1673, %r1658, %r1658, 19;
	xor.b32  	%r1674, %r1672, %r1673;
	shf.l.wrap.b32 	%r1675, %r1658, %r1658, 10;
	xor.b32  	%r1676, %r1674, %r1675;
	xor.b32  	%r1677, %r1633, %r1608;
	and.b32  	%r1678, %r1658, %r1677;
	and.b32  	%r1679, %r1633, %r1608;
	xor.b32  	%r1680, %r1678, %r1679;
	add.s32 	%r1681, %r1676, %r1680;
	add.s32 	%r1682, %r1671, %r1583;
	add.s32 	%r1683, %r1681, %r1671;
	shf.l.wrap.b32 	%r1684, %r1682, %r1682, 26;
	shf.l.wrap.b32 	%r1685, %r1682, %r1682, 21;
	xor.b32  	%r1686, %r1684, %r1685;
	shf.l.wrap.b32 	%r1687, %r1682, %r1682, 7;
	xor.b32  	%r1688, %r1686, %r1687;
	and.b32  	%r1689, %r1682, %r1657;
	not.b32 	%r1690, %r1682;
	and.b32  	%r1691, %r1632, %r1690;
	or.b32  	%r1692, %r1689, %r1691;
	add.s32 	%r1693, %r37, %r1607;
	add.s32 	%r1694, %r1693, %r385;
	add.s32 	%r1695, %r1694, %r1692;
	add.s32 	%r1696, %r1695, %r1688;
	shf.l.wrap.b32 	%r1697, %r1683, %r1683, 30;
	shf.l.wrap.b32 	%r1698, %r1683, %r1683, 19;
	xor.b32  	%r1699, %r1697, %r1698;
	shf.l.wrap.b32 	%r1700, %r1683, %r1683, 10;
	xor.b32  	%r1701, %r1699, %r1700;
	xor.b32  	%r1702, %r1658, %r1633;
	and.b32  	%r1703, %r1683, %r1702;
	and.b32  	%r1704, %r1658, %r1633;
	xor.b32  	%r1705, %r1703, %r1704;
	add.s32 	%r1706, %r1701, %r1705;
	add.s32 	%r1707, %r1696, %r1608;
	add.s32 	%r1708, %r1706, %r1696;
	shf.l.wrap.b32 	%r1709, %r1707, %r1707, 26;
	shf.l.wrap.b32 	%r1710, %r1707, %r1707, 21;
	xor.b32  	%r1711, %r1709, %r1710;
	shf.l.wrap.b32 	%r1712, %r1707, %r1707, 7;
	xor.b32  	%r1713, %r1711, %r1712;
	and.b32  	%r1714, %r1707, %r1682;
	not.b32 	%r1715, %r1707;
	and.b32  	%r1716, %r1657, %r1715;
	or.b32  	%r1717, %r1714, %r1716;
	add.s32 	%r1718, %r1717, %r1632;
	add.s32 	%r1719, %r1718, %r1713;
	add.s32 	%r1720, %r1719, %r38;
	add.s32 	%r1721, %r1720, %r398;
	shf.l.wrap.b32 	%r1722, %r1708, %r1708, 30;
	shf.l.wrap.b32 	%r1723, %r1708, %r1708, 19;
	xor.b32  	%r1724, %r1722, %r1723;
	shf.l.wrap.b32 	%r1725, %r1708, %r1708, 10;
	xor.b32  	%r1726, %r1724, %r1725;
	xor.b32  	%r1727, %r1683, %r1658;
	and.b32  	%r1728, %r1708, %r1727;
	and.b32  	%r1729, %r1683, %r1658;
	xor.b32  	%r1730, %r1728, %r1729;
	add.s32 	%r1731, %r1726, %r1730;
	add.s32 	%r1732, %r1721, %r1633;
	add.s32 	%r1733, %r1731, %r1721;
	shf.l.wrap.b32 	%r1734, %r1732, %r1732, 26;
	shf.l.wrap.b32 	%r1735, %r1732, %r1732, 21;
	xor.b32  	%r1736, %r1734, %r1735;
	shf.l.wrap.b32 	%r1737, %r1732, %r1732, 7;
	xor.b32  	%r1738, %r1736, %r1737;
	and.b32  	%r1739, %r1732, %r1707;
	not.b32 	%r1740, %r1732;
	and.b32  	%r1741, %r1682, %r1740;
	or.b32  	%r1742, %r1739, %r1741;
	add.s32 	%r1743, %r39, %r1657;
	add.s32 	%r1744, %r1743, %r411;
	add.s32 	%r1745, %r1744, %r1742;
	add.s32 	%r1746, %r1745, %r1738;
	shf.l.wrap.b32 	%r1747, %r1733, %r1733, 30;
	shf.l.wrap.b32 	%r1748, %r1733, %r1733, 19;
	xor.b32  	%r1749, %r1747, %r1748;
	shf.l.wrap.b32 	%r1750, %r1733, %r1733, 10;
	xor.b32  	%r1751, %r1749, %r1750;
	xor.b32  	%r1752, %r1708, %r1683;
	and.b32  	%r1753, %r1733, %r1752;
	and.b32  	%r1754, %r1708, %r1683;
	xor.b32  	%r1755, %r1753, %r1754;
	add.s32 	%r1756, %r1751, %r1755;
	add.s32 	%r1757, %r1746, %r1658;
	add.s32 	%r1758, %r1756, %r1746;
	shf.l.wrap.b32 	%r1759, %r1757, %r1757, 26;
	shf.l.wrap.b32 	%r1760, %r1757, %r1757, 21;
	xor.b32  	%r1761, %r1759, %r1760;
	shf.l.wrap.b32 	%r1762, %r1757, %r1757, 7;
	xor.b32  	%r1763, %r1761, %r1762;
	and.b32  	%r1764, %r1757, %r1732;
	not.b32 	%r1765, %r1757;
	and.b32  	%r1766, %r1707, %r1765;
	or.b32  	%r1767, %r1764, %r1766;
	add.s32 	%r1768, %r40, %r1682;
	add.s32 	%r1769, %r1768, %r424;
	add.s32 	%r1770, %r1769, %r1767;
	add.s32 	%r1771, %r1770, %r1763;
	shf.l.wrap.b32 	%r1772, %r1758, %r1758, 30;
	shf.l.wrap.b32 	%r1773, %r1758, %r1758, 19;
	xor.b32  	%r1774, %r1772, %r1773;
	shf.l.wrap.b32 	%r1775, %r1758, %r1758, 10;
	xor.b32  	%r1776, %r1774, %r1775;
	xor.b32  	%r1777, %r1733, %r1708;
	and.b32  	%r1778, %r1758, %r1777;
	and.b32  	%r1779, %r1733, %r1708;
	xor.b32  	%r1780, %r1778, %r1779;
	add.s32 	%r1781, %r1776, %r1780;
	add.s32 	%r1782, %r1771, %r1683;
	add.s32 	%r1783, %r1781, %r1771;
	shf.l.wrap.b32 	%r1784, %r1782, %r1782, 26;
	shf.l.wrap.b32 	%r1785, %r1782, %r1782, 21;
	xor.b32  	%r1786, %r1784, %r1785;
	shf.l.wrap.b32 	%r1787, %r1782, %r1782, 7;
	xor.b32  	%r1788, %r1786, %r1787;
	and.b32  	%r1789, %r1782, %r1757;
	not.b32 	%r1790, %r1782;
	and.b32  	%r1791, %r1732, %r1790;
	or.b32  	%r1792, %r1789, %r1791;
	add.s32 	%r1793, %r41, %r1707;
	add.s32 	%r1794, %r1793, %r437;
	add.s32 	%r1795, %r1794, %r1792;
	add.s32 	%r1796, %r1795, %r1788;
	shf.l.wrap.b32 	%r1797, %r1783, %r1783, 30;
	shf.l.wrap.b32 	%r1798, %r1783, %r1783, 19;
	xor.b32  	%r1799, %r1797, %r1798;
	shf.l.wrap.b32 	%r1800, %r1783, %r1783, 10;
	xor.b32  	%r1801, %r1799, %r1800;
	xor.b32  	%r1802, %r1758, %r1733;
	and.b32  	%r1803, %r1783, %r1802;
	and.b32  	%r1804, %r1758, %r1733;
	xor.b32  	%r1805, %r1803, %r1804;
	add.s32 	%r1806, %r1801, %r1805;
	add.s32 	%r1807, %r1796, %r1708;
	add.s32 	%r1808, %r1806, %r1796;
	shf.l.wrap.b32 	%r1809, %r1807, %r1807, 26;
	shf.l.wrap.b32 	%r1810, %r1807, %r1807, 21;
	xor.b32  	%r1811, %r1809, %r1810;
	shf.l.wrap.b32 	%r1812, %r1807, %r1807, 7;
	xor.b32  	%r1813, %r1811, %r1812;
	and.b32  	%r1814, %r1807, %r1782;
	not.b32 	%r1815, %r1807;
	and.b32  	%r1816, %r1757, %r1815;
	or.b32  	%r1817, %r1814, %r1816;
	add.s32 	%r1818, %r1817, %r1732;
	add.s32 	%r1819, %r1818, %r1813;
	add.s32 	%r1820, %r1819, %r42;
	add.s32 	%r1821, %r1820, %r450;
	shf.l.wrap.b32 	%r1822, %r1808, %r1808, 30;
	shf.l.wrap.b32 	%r1823, %r1808, %r1808, 19;
	xor.b32  	%r1824, %r1822, %r1823;
	shf.l.wrap.b32 	%r1825, %r1808, %r1808, 10;
	xor.b32  	%r1826, %r1824, %r1825;
	xor.b32  	%r1827, %r1783, %r1758;
	and.b32  	%r1828, %r1808, %r1827;
	and.b32  	%r1829, %r1783, %r1758;
	xor.b32  	%r1830, %r1828, %r1829;
	add.s32 	%r1831, %r1826, %r1830;
	add.s32 	%r1832, %r1821, %r1733;
	add.s32 	%r1833, %r1831, %r1821;
	shf.l.wrap.b32 	%r1834, %r1832, %r1832, 26;
	shf.l.wrap.b32 	%r1835, %r1832, %r1832, 21;
	xor.b32  	%r1836, %r1834, %r1835;
	shf.l.wrap.b32 	%r1837, %r1832, %r1832, 7;
	xor.b32  	%r1838, %r1836, %r1837;
	and.b32  	%r1839, %r1832, %r1807;
	not.b32 	%r1840, %r1832;
	and.b32  	%r1841, %r1782, %r1840;
	or.b32  	%r1842, %r1839, %r1841;
	add.s32 	%r1843, %r43, %r1757;
	add.s32 	%r1844, %r1843, %r463;
	add.s32 	%r1845, %r1844, %r1842;
	add.s32 	%r1846, %r1845, %r1838;
	shf.l.wrap.b32 	%r1847, %r1833, %r1833, 30;
	shf.l.wrap.b32 	%r1848, %r1833, %r1833, 19;
	xor.b32  	%r1849, %r1847, %r1848;
	shf.l.wrap.b32 	%r1850, %r1833, %r1833, 10;
	xor.b32  	%r1851, %r1849, %r1850;
	xor.b32  	%r1852, %r1808, %r1783;
	and.b32  	%r1853, %r1833, %r1852;
	and.b32  	%r1854, %r1808, %r1783;
	xor.b32  	%r1855, %r1853, %r1854;
	add.s32 	%r1856, %r1851, %r1855;
	add.s32 	%r1857, %r1846, %r1758;
	add.s32 	%r1858, %r1856, %r1846;
	shf.l.wrap.b32 	%r1859, %r1857, %r1857, 26;
	shf.l.wrap.b32 	%r1860, %r1857, %r1857, 21;
	xor.b32  	%r1861, %r1859, %r1860;
	shf.l.wrap.b32 	%r1862, %r1857, %r1857, 7;
	xor.b32  	%r1863, %r1861, %r1862;
	and.b32  	%r1864, %r1857, %r1832;
	not.b32 	%r1865, %r1857;
	and.b32  	%r1866, %r1807, %r1865;
	or.b32  	%r1867, %r1864, %r1866;
	add.s32 	%r1868, %r44, %r1782;
	add.s32 	%r1869, %r1868, %r476;
	add.s32 	%r1870, %r1869, %r1867;
	add.s32 	%r1871, %r1870, %r1863;
	shf.l.wrap.b32 	%r1872, %r1858, %r1858, 30;
	shf.l.wrap.b32 	%r1873, %r1858, %r1858, 19;
	xor.b32  	%r1874, %r1872, %r1873;
	shf.l.wrap.b32 	%r1875, %r1858, %r1858, 10;
	xor.b32  	%r1876, %r1874, %r1875;
	xor.b32  	%r1877, %r1833, %r1808;
	and.b32  	%r1878, %r1858, %r1877;
	and.b32  	%r1879, %r1833, %r1808;
	xor.b32  	%r1880, %r1878, %r1879;
	add.s32 	%r1881, %r1876, %r1880;
	add.s32 	%r1882, %r1871, %r1783;
	add.s32 	%r1883, %r1881, %r1871;
	shf.l.wrap.b32 	%r1884, %r1882, %r1882, 26;
	shf.l.wrap.b32 	%r1885, %r1882, %r1882, 21;
	xor.b32  	%r1886, %r1884, %r1885;
	shf.l.wrap.b32 	%r1887, %r1882, %r1882, 7;
	xor.b32  	%r1888, %r1886, %r1887;
	and.b32  	%r1889, %r1882, %r1857;
	not.b32 	%r1890, %r1882;
	and.b32  	%r1891, %r1832, %r1890;
	or.b32  	%r1892, %r1889, %r1891;
	add.s32 	%r1893, %r45, %r1807;
	add.s32 	%r1894, %r1893, %r489;
	add.s32 	%r1895, %r1894, %r1892;
	add.s32 	%r1896, %r1895, %r1888;
	shf.l.wrap.b32 	%r1897, %r1883, %r1883, 30;
	shf.l.wrap.b32 	%r1898, %r1883, %r1883, 19;
	xor.b32  	%r1899, %r1897, %r1898;
	shf.l.wrap.b32 	%r1900, %r1883, %r1883, 10;
	xor.b32  	%r1901, %r1899, %r1900;
	xor.b32  	%r1902, %r1858, %r1833;
	and.b32  	%r1903, %r1883, %r1902;
	and.b32  	%r1904, %r1858, %r1833;
	xor.b32  	%r1905, %r1903, %r1904;
	add.s32 	%r1906, %r1901, %r1905;
	add.s32 	%r1907, %r1896, %r1808;
	add.s32 	%r1908, %r1906, %r1896;
	shf.l.wrap.b32 	%r1909, %r1907, %r1907, 26;
	shf.l.wrap.b32 	%r1910, %r1907, %r1907, 21;
	xor.b32  	%r1911, %r1909, %r1910;
	shf.l.wrap.b32 	%r1912, %r1907, %r1907, 7;
	xor.b32  	%r1913, %r1911, %r1912;
	and.b32  	%r1914, %r1907, %r1882;
	not.b32 	%r1915, %r1907;
	and.b32  	%r1916, %r1857, %r1915;
	or.b32  	%r1917, %r1914, %r1916;
	add.s32 	%r1918, %r1917, %r1832;
	add.s32 	%r1919, %r1918, %r1913;
	add.s32 	%r1920, %r1919, %r46;
	add.s32 	%r1921, %r1920, %r502;
	shf.l.wrap.b32 	%r1922, %r1908, %r1908, 30;
	shf.l.wrap.b32 	%r1923, %r1908, %r1908, 19;
	xor.b32  	%r1924, %r1922, %r1923;
	shf.l.wrap.b32 	%r1925, %r1908, %r1908, 10;
	xor.b32  	%r1926, %r1924, %r1925;
	xor.b32  	%r1927, %r1883, %r1858;
	and.b32  	%r1928, %r1908, %r1927;
	and.b32  	%r1929, %r1883, %r1858;
	xor.b32  	%r1930, %r1928, %r1929;
	add.s32 	%r1931, %r1926, %r1930;
	add.s32 	%r1932, %r1921, %r1833;
	add.s32 	%r1933, %r1931, %r1921;
	shf.l.wrap.b32 	%r1934, %r1932, %r1932, 26;
	shf.l.wrap.b32 	%r1935, %r1932, %r1932, 21;
	xor.b32  	%r1936, %r1934, %r1935;
	shf.l.wrap.b32 	%r1937, %r1932, %r1932, 7;
	xor.b32  	%r1938, %r1936, %r1937;
	and.b32  	%r1939, %r1932, %r1907;
	not.b32 	%r1940, %r1932;
	and.b32  	%r1941, %r1882, %r1940;
	or.b32  	%r1942, %r1939, %r1941;
	add.s32 	%r1943, %r47, %r1857;
	add.s32 	%r1944, %r1943, %r515;
	add.s32 	%r1945, %r1944, %r1942;
	add.s32 	%r1946, %r1945, %r1938;
	shf.l.wrap.b32 	%r1947, %r1933, %r1933, 30;
	shf.l.wrap.b32 	%r1948, %r1933, %r1933, 19;
	xor.b32  	%r1949, %r1947, %r1948;
	shf.l.wrap.b32 	%r1950, %r1933, %r1933, 10;
	xor.b32  	%r1951, %r1949, %r1950;
	xor.b32  	%r1952, %r1908, %r1883;
	and.b32  	%r1953, %r1933, %r1952;
	and.b32  	%r1954, %r1908, %r1883;
	xor.b32  	%r1955, %r1953, %r1954;
	add.s32 	%r1956, %r1951, %r1955;
	add.s32 	%r1957, %r1946, %r1858;
	add.s32 	%r1958, %r1956, %r1946;
	shf.l.wrap.b32 	%r1959, %r1957, %r1957, 26;
	shf.l.wrap.b32 	%r1960, %r1957, %r1957, 21;
	xor.b32  	%r1961, %r1959, %r1960;
	shf.l.wrap.b32 	%r1962, %r1957, %r1957, 7;
	xor.b32  	%r1963, %r1961, %r1962;
	and.b32  	%r1964, %r1957, %r1932;
	not.b32 	%r1965, %r1957;
	and.b32  	%r1966, %r1907, %r1965;
	or.b32  	%r1967, %r1964, %r1966;
	add.s32 	%r1968, %r48, %r1882;
	add.s32 	%r1969, %r1968, %r528;
	add.s32 	%r1970, %r1969, %r1967;
	add.s32 	%r1971, %r1970, %r1963;
	shf.l.wrap.b32 	%r1972, %r1958, %r1958, 30;
	shf.l.wrap.b32 	%r1973, %r1958, %r1958, 19;
	xor.b32  	%r1974, %r1972, %r1973;
	shf.l.wrap.b32 	%r1975, %r1958, %r1958, 10;
	xor.b32  	%r1976, %r1974, %r1975;
	xor.b32  	%r1977, %r1933, %r1908;
	and.b32  	%r1978, %r1958, %r1977;
	and.b32  	%r1979, %r1933, %r1908;
	xor.b32  	%r1980, %r1978, %r1979;
	add.s32 	%r1981, %r1976, %r1980;
	add.s32 	%r1982, %r1971, %r1883;
	add.s32 	%r1983, %r1981, %r1971;
	shf.l.wrap.b32 	%r1984, %r1982, %r1982, 26;
	shf.l.wrap.b32 	%r1985, %r1982, %r1982, 21;
	xor.b32  	%r1986, %r1984, %r1985;
	shf.l.wrap.b32 	%r1987, %r1982, %r1982, 7;
	xor.b32  	%r1988, %r1986, %r1987;
	and.b32  	%r1989, %r1982, %r1957;
	not.b32 	%r1990, %r1982;
	and.b32  	%r1991, %r1932, %r1990;
	or.b32  	%r1992, %r1989, %r1991;
	add.s32 	%r1993, %r49, %r1907;
	add.s32 	%r1994, %r1993, %r541;
	add.s32 	%r1995, %r1994, %r1992;
	add.s32 	%r1996, %r1995, %r1988;
	shf.l.wrap.b32 	%r1997, %r1983, %r1983, 30;
	shf.l.wrap.b32 	%r1998, %r1983, %r1983, 19;
	xor.b32  	%r1999, %r1997, %r1998;
	shf.l.wrap.b32 	%r2000, %r1983, %r1983, 10;
	xor.b32  	%r2001, %r1999, %r2000;
	xor.b32  	%r2002, %r1958, %r1933;
	and.b32  	%r2003, %r1983, %r2002;
	and.b32  	%r2004, %r1958, %r1933;
	xor.b32  	%r2005, %r2003, %r2004;
	add.s32 	%r2006, %r2001, %r2005;
	add.s32 	%r2007, %r1996, %r1908;
	add.s32 	%r2008, %r2006, %r1996;
	shf.l.wrap.b32 	%r2009, %r2007, %r2007, 26;
	shf.l.wrap.b32 	%r2010, %r2007, %r2007, 21;
	xor.b32  	%r2011, %r2009, %r2010;
	shf.l.wrap.b32 	%r2012, %r2007, %r2007, 7;
	xor.b32  	%r2013, %r2011, %r2012;
	and.b32  	%r2014, %r2007, %r1982;
	not.b32 	%r2015, %r2007;
	and.b32  	%r2016, %r1957, %r2015;
	or.b32  	%r2017, %r2014, %r2016;
	add.s32 	%r2018, %r2017, %r1932;
	add.s32 	%r2019, %r2018, %r2013;
	add.s32 	%r2021, %r2019, %r2020;
	add.s32 	%r2022, %r2021, %r554;
	shf.l.wrap.b32 	%r2023, %r2008, %r2008, 30;
	shf.l.wrap.b32 	%r2024, %r2008, %r2008, 19;
	xor.b32  	%r2025, %r2023, %r2024;
	shf.l.wrap.b32 	%r2026, %r2008, %r2008, 10;
	xor.b32  	%r2027, %r2025, %r2026;
	xor.b32  	%r2028, %r1983, %r1958;
	and.b32  	%r2029, %r2008, %r2028;
	and.b32  	%r2030, %r1983, %r1958;
	xor.b32  	%r2031, %r2029, %r2030;
	add.s32 	%r2032, %r2027, %r2031;
	add.s32 	%r2033, %r2022, %r1933;
	add.s32 	%r2034, %r2032, %r2022;
	shf.l.wrap.b32 	%r2035, %r2033, %r2033, 26;
	shf.l.wrap.b32 	%r2036, %r2033, %r2033, 21;
	xor.b32  	%r2037, %r2035, %r2036;
	shf.l.wrap.b32 	%r2038, %r2033, %r2033, 7;
	xor.b32  	%r2039, %r2037, %r2038;
	and.b32  	%r2040, %r2033, %r2007;
	not.b32 	%r2041, %r2033;
	and.b32  	%r2042, %r1982, %r2041;
	or.b32  	%r2043, %r2040, %r2042;
	add.s32 	%r2045, %r2044, %r1957;
	add.s32 	%r2046, %r2045, %r567;
	add.s32 	%r2047, %r2046, %r2043;
	add.s32 	%r2048, %r2047, %r2039;
	shf.l.wrap.b32 	%r2049, %r2034, %r2034, 30;
	shf.l.wrap.b32 	%r2050, %r2034, %r2034, 19;
	xor.b32  	%r2051, %r2049, %r2050;
	shf.l.wrap.b32 	%r2052, %r2034, %r2034, 10;
	xor.b32  	%r2053, %r2051, %r2052;
	xor.b32  	%r2054, %r2008, %r1983;
	and.b32  	%r2055, %r2034, %r2054;
	and.b32  	%r2056, %r2008, %r1983;
	xor.b32  	%r2057, %r2055, %r2056;
	add.s32 	%r2058, %r2053, %r2057;
	add.s32 	%r2059, %r2048, %r1958;
	add.s32 	%r2060, %r2058, %r2048;
	shf.l.wrap.b32 	%r2061, %r2059, %r2059, 26;
	shf.l.wrap.b32 	%r2062, %r2059, %r2059, 21;
	xor.b32  	%r2063, %r2061, %r2062;
	shf.l.wrap.b32 	%r2064, %r2059, %r2059, 7;
	xor.b32  	%r2065, %r2063, %r2064;
	and.b32  	%r2066, %r2059, %r2033;
	not.b32 	%r2067, %r2059;
	and.b32  	%r2068, %r2007, %r2067;
	or.b32  	%r2069, %r2066, %r2068;
	add.s32 	%r2070, %r50, %r1982;
	add.s32 	%r2071, %r2070, %r580;
	add.s32 	%r2072, %r2071, %r2069;
	add.s32 	%r2073, %r2072, %r2065;
	shf.l.wrap.b32 	%r2074, %r2060, %r2060, 30;
	shf.l.wrap.b32 	%r2075, %r2060, %r2060, 19;
	xor.b32  	%r2076, %r2074, %r2075;
	shf.l.wrap.b32 	%r2077, %r2060, %r2060, 10;
	xor.b32  	%r2078, %r2076, %r2077;
	xor.b32  	%r2079, %r2034, %r2008;
	and.b32  	%r2080, %r2060, %r2079;
	and.b32  	%r2081, %r2034, %r2008;
	xor.b32  	%r2082, %r2080, %r2081;
	add.s32 	%r2083, %r2078, %r2082;
	add.s32 	%r2084, %r2073, %r1983;
	add.s32 	%r2085, %r2083, %r2073;
	shf.l.wrap.b32 	%r2086, %r2084, %r2084, 26;
	shf.l.wrap.b32 	%r2087, %r2084, %r2084, 21;
	xor.b32  	%r2088, %r2086, %r2087;
	shf.l.wrap.b32 	%r2089, %r2084, %r2084, 7;
	xor.b32  	%r2090, %r2088, %r2089;
	and.b32  	%r2091, %r2084, %r2059;
	not.b32 	%r2092, %r2084;
	and.b32  	%r2093, %r2033, %r2092;
	or.b32  	%r2094, %r2091, %r2093;
	add.s32 	%r2095, %r51, %r2007;
	add.s32 	%r2096, %r2095, %r593;
	add.s32 	%r2097, %r2096, %r2094;
	add.s32 	%r2098, %r2097, %r2090;
	shf.l.wrap.b32 	%r2099, %r2085, %r2085, 30;
	shf.l.wrap.b32 	%r2100, %r2085, %r2085, 19;
	xor.b32  	%r2101, %r2099, %r2100;
	shf.l.wrap.b32 	%r2102, %r2085, %r2085, 10;
	xor.b32  	%r2103, %r2101, %r2102;
	xor.b32  	%r2104, %r2060, %r2034;
	and.b32  	%r2105, %r2085, %r2104;
	and.b32  	%r2106, %r2060, %r2034;
	xor.b32  	%r2107, %r2105, %r2106;
	add.s32 	%r2108, %r2103, %r2107;
	add.s32 	%r2109, %r2098, %r2008;
	add.s32 	%r2110, %r2108, %r2098;
	shf.l.wrap.b32 	%r2111, %r2109, %r2109, 26;
	shf.l.wrap.b32 	%r2112, %r2109, %r2109, 21;
	xor.b32  	%r2113, %r2111, %r2112;
	shf.l.wrap.b32 	%r2114, %r2109, %r2109, 7;
	xor.b32  	%r2115, %r2113, %r2114;
	and.b32  	%r2116, %r2109, %r2084;
	not.b32 	%r2117, %r2109;
	and.b32  	%r2118, %r2059, %r2117;
	or.b32  	%r2119, %r2116, %r2118;
	add.s32 	%r2120, %r2119, %r2033;
	add.s32 	%r2121, %r2120, %r2115;
	add.s32 	%r2122, %r2121, %r52;
	add.s32 	%r2123, %r2122, %r606;
	shf.l.wrap.b32 	%r2124, %r2110, %r2110, 30;
	shf.l.wrap.b32 	%r2125, %r2110, %r2110, 19;
	xor.b32  	%r2126, %r2124, %r2125;
	shf.l.wrap.b32 	%r2127, %r2110, %r2110, 10;
	xor.b32  	%r2128, %r2126, %r2127;
	xor.b32  	%r2129, %r2085, %r2060;
	and.b32  	%r2130, %r2110, %r2129;
	and.b32  	%r2131, %r2085, %r2060;
	xor.b32  	%r2132, %r2130, %r2131;
	add.s32 	%r2133, %r2128, %r2132;
	add.s32 	%r2134, %r2123, %r2034;
	add.s32 	%r2135, %r2133, %r2123;
	shf.l.wrap.b32 	%r2136, %r2134, %r2134, 26;
	shf.l.wrap.b32 	%r2137, %r2134, %r2134, 21;
	xor.b32  	%r2138, %r2136, %r2137;
	shf.l.wrap.b32 	%r2139, %r2134, %r2134, 7;
	xor.b32  	%r2140, %r2138, %r2139;
	and.b32  	%r2141, %r2134, %r2109;
	not.b32 	%r2142, %r2134;
	and.b32  	%r2143, %r2084, %r2142;
	or.b32  	%r2144, %r2141, %r2143;
	add.s32 	%r2145, %r53, %r2059;
	add.s32 	%r2146, %r2145, %r619;
	add.s32 	%r2147, %r2146, %r2144;
	add.s32 	%r2148, %r2147, %r2140;
	shf.l.wrap.b32 	%r2149, %r2135, %r2135, 30;
	shf.l.wrap.b32 	%r2150, %r2135, %r2135, 19;
	xor.b32  	%r2151, %r2149, %r2150;
	shf.l.wrap.b32 	%r2152, %r2135, %r2135, 10;
	xor.b32  	%r2153, %r2151, %r2152;
	xor.b32  	%r2154, %r2110, %r2085;
	and.b32  	%r2155, %r2135, %r2154;
	and.b32  	%r2156, %r2110, %r2085;
	xor.b32  	%r2157, %r2155, %r2156;
	add.s32 	%r2158, %r2153, %r2157;
	add.s32 	%r2159, %r2148, %r2060;
	add.s32 	%r2160, %r2158, %r2148;
	shf.l.wrap.b32 	%r2161, %r2159, %r2159, 26;
	shf.l.wrap.b32 	%r2162, %r2159, %r2159, 21;
	xor.b32  	%r2163, %r2161, %r2162;
	shf.l.wrap.b32 	%r2164, %r2159, %r2159, 7;
	xor.b32  	%r2165, %r2163, %r2164;
	and.b32  	%r2166, %r2159, %r2134;
	not.b32 	%r2167, %r2159;
	and.b32  	%r2168, %r2109, %r2167;
	or.b32  	%r2169, %r2166, %r2168;
	add.s32 	%r2170, %r54, %r2084;
	add.s32 	%r2171, %r2170, %r632;
	add.s32 	%r2172, %r2171, %r2169;
	add.s32 	%r2173, %r2172, %r2165;
	shf.l.wrap.b32 	%r2174, %r2160, %r2160, 30;
	shf.l.wrap.b32 	%r2175, %r2160, %r2160, 19;
	xor.b32  	%r2176, %r2174, %r2175;
	shf.l.wrap.b32 	%r2177, %r2160, %r2160, 10;
	xor.b32  	%r2178, %r2176, %r2177;
	xor.b32  	%r2179, %r2135, %r2110;
	and.b32  	%r2180, %r2160, %r2179;
	and.b32  	%r2181, %r2135, %r2110;
	xor.b32  	%r2182, %r2180, %r2181;
	add.s32 	%r2183, %r2178, %r2182;
	add.s32 	%r2184, %r2173, %r2085;
	add.s32 	%r2185, %r2183, %r2173;
	shf.l.wrap.b32 	%r2186, %r2184, %r2184, 26;
	shf.l.wrap.b32 	%r2187, %r2184, %r2184, 21;
	xor.b32  	%r2188, %r2186, %r2187;
	shf.l.wrap.b32 	%r2189, %r2184, %r2184, 7;
	xor.b32  	%r2190, %r2188, %r2189;
	and.b32  	%r2191, %r2184, %r2159;
	not.b32 	%r2192, %r2184;
	and.b32  	%r2193, %r2134, %r2192;
	or.b32  	%r2194, %r2191, %r2193;
	add.s32 	%r2195, %r55, %r2109;
	add.s32 	%r2196, %r2195, %r645;
	add.s32 	%r2197, %r2196, %r2194;
	add.s32 	%r2198, %r2197, %r2190;
	shf.l.wrap.b32 	%r2199, %r2185, %r2185, 30;
	shf.l.wrap.b32 	%r2200, %r2185, %r2185, 19;
	xor.b32  	%r2201, %r2199, %r2200;
	shf.l.wrap.b32 	%r2202, %r2185, %r2185, 10;
	xor.b32  	%r2203, %r2201, %r2202;
	xor.b32  	%r2204, %r2160, %r2135;
	and.b32  	%r2205, %r2185, %r2204;
	and.b32  	%r2206, %r2160, %r2135;
	xor.b32  	%r2207, %r2205, %r2206;
	add.s32 	%r2208, %r2203, %r2207;
	add.s32 	%r2209, %r2198, %r2110;
	add.s32 	%r2210, %r2208, %r2198;
	add.s32 	%r2211, %r2210, 1779033703;
	add.s32 	%r2212, %r2185, -1150833019;
	add.s32 	%r2213, %r2160, 1013904242;
	add.s32 	%r2214, %r2135, -1521486534;
	add.s32 	%r2215, %r2209, 1359893119;
	add.s32 	%r2216, %r2184, -1694144372;
	add.s32 	%r2217, %r2159, 528734635;
	add.s32 	%r2218, %r2134, 1541459225;
	shr.u32 	%r2219, %r2211, 24;
	cvt.u16.u32 	%rs1, %r2219;
	shr.u32 	%r2220, %r2211, 16;
	{ .reg .b16 tmp; mov.b32 {tmp, %rs2}, %r2211; }
	shr.u32 	%r2221, %r2211, 8;
	cvt.u16.u32 	%rs3, %r2221;
	cvt.u16.u32 	%rs4, %r2211;
	shr.u32 	%r2222, %r2212, 24;
	cvt.u16.u32 	%rs5, %r2222;
	{ .reg .b16 tmp; mov.b32 {tmp, %rs6}, %r2212; }
	shr.u32 	%r2223, %r2212, 8;
	cvt.u16.u32 	%rs7, %r2223;
	cvt.u16.u32 	%rs8, %r2212;
	shr.u32 	%r2224, %r2213, 24;
	cvt.u16.u32 	%rs9, %r2224;
	{ .reg .b16 tmp; mov.b32 {tmp, %rs10}, %r2213; }
	shr.u32 	%r2225, %r2213, 8;
	cvt.u16.u32 	%rs11, %r2225;
	cvt.u16.u32 	%rs12, %r2213;
	shr.u32 	%r2226, %r2214, 24;
	cvt.u16.u32 	%rs13, %r2226;
	{ .reg .b16 tmp; mov.b32 {tmp, %rs14}, %r2214; }
	shr.u32 	%r2227, %r2214, 8;
	cvt.u16.u32 	%rs15, %r2227;
	cvt.u16.u32 	%rs16, %r2214;
	shr.u32 	%r2228, %r2215, 24;
	cvt.u16.u32 	%rs17, %r2228;
	{ .reg .b16 tmp; mov.b32 {tmp, %rs18}, %r2215; }
	shr.u32 	%r2229, %r2215, 8;
	cvt.u16.u32 	%rs19, %r2229;
	cvt.u16.u32 	%rs20, %r2215;
	shr.u32 	%r2230, %r2216, 24;
	cvt.u16.u32 	%rs21, %r2230;
	{ .reg .b16 tmp; mov.b32 {tmp, %rs22}, %r2216; }
	shr.u32 	%r2231, %r2216, 8;
	cvt.u16.u32 	%rs23, %r2231;
	cvt.u16.u32 	%rs24, %r2216;
	shr.u32 	%r2232, %r2217, 24;
	cvt.u16.u32 	%rs25, %r2232;
	{ .reg .b16 tmp; mov.b32 {tmp, %rs26}, %r2217; }
	shr.u32 	%r2233, %r2217, 8;
	cvt.u16.u32 	%rs27, %r2233;
	cvt.u16.u32 	%rs28, %r2217;
	shr.u32 	%r2234, %r2218, 24;
	cvt.u16.u32 	%rs29, %r2234;
	{ .reg .b16 tmp; mov.b32 {tmp, %rs30}, %r2218; }
	shr.u32 	%r2235, %r2218, 8;
	cvt.u16.u32 	%rs31, %r2235;
	cvt.u16.u32 	%rs32, %r2218;
	and.b32  	%r2236, %r2220, 255;
	mad.lo.s32 	%r2237, %r2219, 31, %r2236;
	and.b32  	%r2238, %r2221, 255;
	mad.lo.s32 	%r2239, %r2237, 31, %r2238;
	and.b32  	%r2240, %r2211, 255;
	mad.lo.s32 	%r2241, %r2239, 31, %r2240;
	mul.hi.u32 	%r2242, %r2241, -1480206973;
	shr.u32 	%r2243, %r2242, 19;
	mul.lo.s32 	%r2244, %r2243, 799997;
	sub.s32 	%r2258, %r2241, %r2244;
	mul.wide.u32 	%rd60, %r2258, 4;
	add.s64 	%rd61, %rd1, %rd60;
	ld.global.nc.u32 	%r2245, [%rd61];
	setp.eq.s32 	%p4, %r2245, -1;
	@%p4 bra 	$L__BB0_78;
	shr.u16 	%rs33, %rs1, 4;
	mul.wide.u16 	%r2246, %rs33, 4;
	mov.u32 	%r2247, _ZZ30find_passwords_optimized_multiPKhS0_S0_PiP13FoundPasswordPKiS5_iE25shared_first_letter_index;
	add.s32 	%r65, %r2247, %r2246;
	ld.shared.u32 	%r66, [%r65];
$L__BB0_7:
	setp.eq.s16 	%p5, %rs33, 15;
	mov.b32 	%r2260, 99;
	@%p5 bra 	$L__BB0_9;
	ld.shared.u32 	%r2249, [%r65+4];
	setp.eq.s32 	%p6, %r2249, -1;
	add.s32 	%r2250, %r2249, -1;
	selp.b32 	%r2260, 99, %r2250, %p6;
$L__BB0_9:
	setp.gt.s32 	%p7, %r66, %r2260;
	@%p7 bra 	$L__BB0_77;
	mov.u32 	%r2261, %r66;
$L__BB0_11:
	sub.s32 	%r2251, %r2260, %r2261;
	shr.s32 	%r2252, %r2251, 1;
	add.s32 	%r72, %r2252, %r2261;
	shl.b32 	%r2253, %r72, 5;
	cvt.s64.s32 	%rd62, %r2253;
	add.s64 	%rd5, %rd3, %rd62;
	ld.global.nc.u8 	%rs71, [%rd5];
	cvt.u16.u8 	%rs34, %rs71;
	setp.gt.u16 	%p9, %rs34, %rs1;
	mov.pred 	%p8, -1;
	mov.pred 	%p139, %p8;
	@%p9 bra 	$L__BB0_76;
	setp.ge.u16 	%p11, %rs34, %rs1;
	mov.pred 	%p10, 0;
	mov.pred 	%p139, %p10;
	@%p11 bra 	$L__BB0_13;
	bra.uni 	$L__BB0_76;
$L__BB0_13:
	ld.global.nc.u8 	%rs72, [%rd5+1];
	cvt.u16.u8 	%rs35, %rs72;
	and.b16  	%rs73, %rs2, 255;
	setp.gt.u16 	%p13, %rs35, %rs73;
	mov.pred 	%p139, %p8;
	@%p13 bra 	$L__BB0_76;
	setp.lt.u16 	%p15, %rs35, %rs73;
	mov.pred 	%p139, %p10;
	@%p15 bra 	$L__BB0_76;
	ld.global.nc.u8 	%rs75, [%rd5+2];
	cvt.u16.u8 	%rs36, %rs75;
	and.b16  	%rs76, %rs3, 255;
	setp.gt.u16 	%p17, %rs36, %rs76;
	mov.pred 	%p139, %p8;
	@%p17 bra 	$L__BB0_76;
	setp.lt.u16 	%p19, %rs36, %rs76;
	mov.pred 	%p139, %p10;
	@%p19 bra 	$L__BB0_76;
	ld.global.nc.u8 	%rs78, [%rd5+3];
	cvt.u16.u8 	%rs37, %rs78;
	and.b16  	%rs79, %rs4, 255;
	setp.gt.u16 	%p21, %rs37, %rs79;
	mov.pred 	%p139, %p8;
	@%p21 bra 	$L__BB0_76;
	setp.lt.u16 	%p23, %rs37, %rs79;
	mov.pred 	%p139, %p10;
	@%p23 bra 	$L__BB0_76;
	ld.global.nc.u8 	%rs81, [%rd5+4];
	cvt.u16.u8 	%rs38, %rs81;
	setp.gt.u16 	%p25, %rs38, %rs5;
	mov.pred 	%p139, %p8;
	@%p25 bra 	$L__BB0_76;
	setp.lt.u16 	%p27, %rs38, %rs5;
	mov.pred 	%p139, %p10;
	@%p27 bra 	$L__BB0_76;
	ld.global.nc.u8 	%rs82, [%rd5+5];
	cvt.u16.u8 	%rs39, %rs82;
	and.b16  	%rs83, %rs6, 255;
	setp.gt.u16 	%p29, %rs39, %rs83;
	mov.pred 	%p139, %p8;
	@%p29 bra 	$L__BB0_76;
	setp.lt.u16 	%p31, %rs39, %rs83;
	mov.pred 	%p139, %p10;
	@%p31 bra 	$L__BB0_76;
	ld.global.nc.u8 	%rs85, [%rd5+6];
	cvt.u16.u8 	%rs40, %rs85;
	and.b16  	%rs86, %rs7, 255;
	setp.gt.u16 	%p33, %rs40, %rs86;
	mov.pred 	%p139, %p8;
	@%p33 bra 	$L__BB0_76;
	setp.lt.u16 	%p35, %rs40, %rs86;
	mov.pred 	%p139, %p10;
	@%p35 bra 	$L__BB0_76;
	ld.global.nc.u8 	%rs88, [%rd5+7];
	cvt.u16.u8 	%rs41, %rs88;
	and.b16  	%rs89, %rs8, 255;
	setp.gt.u16 	%p37, %rs41, %rs89;
	mov.pred 	%p139, %p8;
	@%p37 bra 	$L__BB0_76;
	setp.lt.u16 	%p39, %rs41, %rs89;
	mov.pred 	%p139, %p10;
	@%p39 bra 	$L__BB0_76;
	ld.global.nc.u8 	%rs91, [%rd5+8];
	cvt.u16.u8 	%rs42, %rs91;
	setp.gt.u16 	%p41, %rs42, %rs9;
	mov.pred 	%p139, %p8;
	@%p41 bra 	$L__BB0_76;
	setp.lt.u16 	%p43, %rs42, %rs9;
	mov.pred 	%p139, %p10;
	@%p43 bra 	$L__BB0_76;
	ld.global.nc.u8 	%rs92, [%rd5+9];
	cvt.u16.u8 	%rs43, %rs92;
	and.b16  	%rs93, %rs10, 255;
	setp.gt.u16 	%p45, %rs43, %rs93;
	mov.pred 	%p139, %p8;
	@%p45 bra 	$L__BB0_76;
	setp.lt.u16 	%p47, %rs43, %rs93;
	mov.pred 	%p139, %p10;
	@%p47 bra 	$L__BB0_76;
	ld.global.nc.u8 	%rs95, [%rd5+10];
	cvt.u16.u8 	%rs44, %rs95;
	and.b16  	%rs96, %rs11, 255;
	setp.gt.u16 	%p49, %rs44, %rs96;
	mov.pred 	%p139, %p8;
	@%p49 bra 	$L__BB0_76;
	setp.lt.u16 	%p51, %rs44, %rs96;
	mov.pred 	%p139, %p10;
	@%p51 bra 	$L__BB0_76;
	ld.global.nc.u8 	%rs98, [%rd5+11];
	cvt.u16.u8 	%rs45, %rs98;
	and.b16  	%rs99, %rs12, 255;
	setp.gt.u16 	%p53, %rs45, %rs99;
	mov.pred 	%p139, %p8;
	@%p53 bra 	$L__BB0_76;
	setp.lt.u16 	%p55, %rs45, %rs99;
	mov.pred 	%p139, %p10;
	@%p55 bra 	$L__BB0_76;
	ld.global.nc.u8 	%rs101, [%rd5+12];
	cvt.u16.u8 	%rs46, %rs101;
	setp.gt.u16 	%p57, %rs46, %rs13;
	mov.pred 	%p139, %p8;
	@%p57 bra 	$L__BB0_76;
	setp.lt.u16 	%p59, %rs46, %rs13;
	mov.pred 	%p139, %p10;
	@%p59 bra 	$L__BB0_76;
	ld.global.nc.u8 	%rs102, [%rd5+13];
	cvt.u16.u8 	%rs47, %rs102;
	and.b16  	%rs103, %rs14, 255;
	setp.gt.u16 	%p61, %rs47, %rs103;
	mov.pred 	%p139, %p8;
	@%p61 bra 	$L__BB0_76;
	setp.lt.u16 	%p63, %rs47, %rs103;
	mov.pred 	%p139, %p10;
	@%p63 bra 	$L__BB0_76;
	ld.global.nc.u8 	%rs105, [%rd5+14];
	cvt.u16.u8 	%rs48, %rs105;
	and.b16  	%rs106, %rs15, 255;
	setp.gt.u16 	%p65, %rs48, %rs106;
	mov.pred 	%p139, %p8;
	@%p65 bra 	$L__BB0_76;
	setp.lt.u16 	%p67, %rs48, %rs106;
	mov.pred 	%p139, %p10;
	@%p67 bra 	$L__BB0_76;
	ld.global.nc.u8 	%rs108, [%rd5+15];
	cvt.u16.u8 	%rs49, %rs108;
	and.b16  	%rs109, %rs16, 255;
	setp.gt.u16 	%p69, %rs49, %rs109;
	mov.pred 	%p139, %p8;
	@%p69 bra 	$L__BB0_76;
	setp.lt.u16 	%p71, %rs49, %rs109;
	mov.pred 	%p139, %p10;
	@%p71 bra 	$L__BB0_76;
	ld.global.nc.u8 	%rs111, [%rd5+16];
	cvt.u16.u8 	%rs50, %rs111;
	setp.gt.u16 	%p73, %rs50, %rs17;
	mov.pred 	%p139, %p8;
	@%p73 bra 	$L__BB0_76;
	setp.lt.u16 	%p75, %rs50, %rs17;
	mov.pred 	%p139, %p10;
	@%p75 bra 	$L__BB0_76;
	ld.global.nc.u8 	%rs112, [%rd5+17];
	cvt.u16.u8 	%rs51, %rs112;
	and.b16  	%rs113, %rs18, 255;
	setp.gt.u16 	%p77, %rs51, %rs113;
	mov.pred 	%p139, %p8;
	@%p77 bra 	$L__BB0_76;
	setp.lt.u16 	%p79, %rs51, %rs113;
	mov.pred 	%p139, %p10;
	@%p79 bra 	$L__BB0_76;
	ld.global.nc.u8 	%rs115, [%rd5+18];
	cvt.u16.u8 	%rs52, %rs115;
	and.b16  	%rs116, %rs19, 255;
	setp.gt.u16 	%p81, %rs52, %rs116;
	mov.pred 	%p139, %p8;
	@%p81 bra 	$L__BB0_76;
	setp.lt.u16 	%p83, %rs52, %rs116;
	mov.pred 	%p139, %p10;
	@%p83 bra 	$L__BB0_76;
	ld.global.nc.u8 	%rs118, [%rd5+19];
	cvt.u16.u8 	%rs53, %rs118;
	and.b16  	%rs119, %rs20, 255;
	setp.gt.u16 	%p85, %rs53, %rs119;
	mov.pred 	%p139, %p8;
	@%p85 bra 	$L__BB0_76;
	setp.lt.u16 	%p87, %rs53, %rs119;
	mov.pred 	%p139, %p10;
	@%p87 bra 	$L__BB0_76;
	ld.global.nc.u8 	%rs121, [%rd5+20];
	cvt.u16.u8 	%rs54, %rs121;
	setp.gt.u16 	%p89, %rs54, %rs21;
	mov.pred 	%p139, %p8;
	@%p89 bra 	$L__BB0_76;
	setp.lt.u16 	%p91, %rs54, %rs21;
	mov.pred 	%p139, %p10;
	@%p91 bra 	$L__BB0_76;
	ld.global.nc.u8 	%rs122, [%rd5+21];
	cvt.u16.u8 	%rs55, %rs122;
	and.b16  	%rs123, %rs22, 255;
	setp.gt.u16 	%p93, %rs55, %rs123;
	mov.pred 	%p139, %p8;
	@%p93 bra 	$L__BB0_76;
	setp.lt.u16 	%p95, %rs55, %rs123;
	mov.pred 	%p139, %p10;
	@%p95 bra 	$L__BB0_76;
	ld.global.nc.u8 	%rs125, [%rd5+22];
	cvt.u16.u8 	%rs56, %rs125;
	and.b16  	%rs126, %rs23, 255;
	setp.gt.u16 	%p97, %rs56, %rs126;
	mov.pred 	%p139, %p8;
	@%p97 bra 	$L__BB0_76;
	setp.lt.u16 	%p99, %rs56, %rs126;
	mov.pred 	%p139, %p10;
	@%p99 bra 	$L__BB0_76;
	ld.global.nc.u8 	%rs128, [%rd5+23];
	cvt.u16.u8 	%rs57, %rs128;
	and.b16  	%rs129, %rs24, 255;
	setp.gt.u16 	%p101, %rs57, %rs129;
	mov.pred 	%p139, %p8;
	@%p101 bra 	$L__BB0_76;
	setp.lt.u16 	%p103, %rs57, %rs129;
	mov.pred 	%p139, %p10;
	@%p103 bra 	$L__BB0_76;
	ld.global.nc.u8 	%rs131, [%rd5+24];
	cvt.u16.u8 	%rs58, %rs131;
	setp.gt.u16 	%p105, %rs58, %rs25;
	mov.pred 	%p139, %p8;
	@%p105 bra 	$L__BB0_76;
	setp.lt.u16 	%p107, %rs58, %rs25;
	mov.pred 	%p139, %p10;
	@%p107 bra 	$L__BB0_76;
	ld.global.nc.u8 	%rs132, [%rd5+25];
	cvt.u16.u8 	%rs59, %rs132;
	and.b16  	%rs133, %rs26, 255;
	setp.gt.u16 	%p109, %rs59, %rs133;
	mov.pred 	%p139, %p8;
	@%p109 bra 	$L__BB0_76;
	setp.lt.u16 	%p111, %rs59, %rs133;
	mov.pred 	%p139, %p10;
	@%p111 bra 	$L__BB0_76;
	ld.global.nc.u8 	%rs135, [%rd5+26];
	cvt.u16.u8 	%rs60, %rs135;
	and.b16  	%rs136, %rs27, 255;
	setp.gt.u16 	%p113, %rs60, %rs136;
	mov.pred 	%p139, %p8;
	@%p113 bra 	$L__BB0_76;
	setp.lt.u16 	%p115, %rs60, %rs136;
	mov.pred 	%p139, %p10;
	@%p115 bra 	$L__BB0_76;
	ld.global.nc.u8 	%rs138, [%rd5+27];
	cvt.u16.u8 	%rs61, %rs138;
	and.b16  	%rs139, %rs28, 255;
	setp.gt.u16 	%p117, %rs61, %rs139;
	mov.pred 	%p139, %p8;
	@%p117 bra 	$L__BB0_76;
	setp.lt.u16 	%p119, %rs61, %rs139;
	mov.pred 	%p139, %p10;
	@%p119 bra 	$L__BB0_76;
	ld.global.nc.u8 	%rs141, [%rd5+28];
	cvt.u16.u8 	%rs62, %rs141;
	setp.gt.u16 	%p121, %rs62, %rs29;
	mov.pred 	%p139, %p8;
	@%p121 bra 	$L__BB0_76;
	setp.lt.u16 	%p123, %rs62, %rs29;
	mov.pred 	%p139, %p10;
	@%p123 bra 	$L__BB0_76;
	ld.global.nc.u8 	%rs142, [%rd5+29];
	cvt.u16.u8 	%rs63, %rs142;
	and.b16  	%rs143, %rs30, 255;
	setp.gt.u16 	%p125, %rs63, %rs143;
	mov.pred 	%p139, %p8;
	@%p125 bra 	$L__BB0_76;
	setp.lt.u16 	%p127, %rs63, %rs143;
	mov.pred 	%p139, %p10;
	@%p127 bra 	$L__BB0_76;
	ld.global.nc.u8 	%rs145, [%rd5+30];
	cvt.u16.u8 	%rs64, %rs145;
	and.b16  	%rs146, %rs31, 255;
	setp.gt.u16 	%p129, %rs64, %rs146;
	mov.pred 	%p139, %p8;
	@%p129 bra 	$L__BB0_76;
	setp.lt.u16 	%p131, %rs64, %rs146;
	mov.pred 	%p139, %p10;
	@%p131 bra 	$L__BB0_76;
	ld.global.nc.u8 	%rs148, [%rd5+31];
	cvt.u16.u8 	%rs65, %rs148;
	and.b16  	%rs149, %rs32, 255;
	setp.gt.u16 	%p133, %rs65, %rs149;
	mov.pred 	%p139, %p8;
	@%p133 bra 	$L__BB0_76;
	setp.lt.u16 	%p135, %rs65, %rs149;
	mov.pred 	%p139, %p10;
	@%p135 bra 	$L__BB0_76;
	ld.param.u64 	%rd66, [_Z30find_passwords_optimized_multiPKhS0_S0_PiP13FoundPasswordPKiS5_i_param_3];
	cvta.to.global.u64 	%rd63, %rd66;
	atom.global.add.u32 	%r2254, [%rd63], 1;
	bra.uni 	$L__BB0_78;
$L__BB0_76:
	add.s32 	%r2255, %r72, -1;
	add.s32 	%r2256, %r72, 1;
	selp.b32 	%r2261, %r2261, %r2256, %p139;
	selp.b32 	%r2260, %r2255, %r2260, %p139;
	setp.le.s32 	%p136, %r2261, %r2260;
	@%p136 bra 	$L__BB0_11;
$L__BB0_77:
	add.s32 	%r75, %r2258, 1;
	mul.wide.u32 	%rd64, %r2258, 4;
	add.s64 	%rd65, %rd1, %rd64;
	ld.global.nc.u32 	%r2257, [%rd65+4];
	setp.ne.s32 	%p137, %r2257, -1;
	mov.u32 	%r2258, %r75;
	@%p137 bra 	$L__BB0_7;
$L__BB0_78:
	add.s64 	%rd67, %rd4, 1572864;
	setp.lt.u64 	%p138, %rd4, 56798662720;
	@%p138 bra 	$L__BB0_5;
	ret;

}


// ===== COMPILED SASS (sm_100) =====

	.target	sm_100

	.elftype	@"ET_EXEC"


//--------------------- .note.nv.tkinfo           --------------------------
	.section	.note.nv.tkinfo,"",@"SHT_NOTE"
	.sectionflags	@"SHF_NOTE_NV_TKINFO"
	.tkinfo
        /*0018*/ 	.word	0x00000002
        /*0030*/ 	.string	""
        /*0030*/ 	.string	"ptxas"
        /*0030*/ 	.string	"Cuda compilation tools, release 13.0, V13.0.88"
        /*0030*/ 	.string	"Build cuda_13.0.r13.0/compiler.36424714_0"
        /*0030*/ 	.string	"-arch sm_100 -m 64 "



//--------------------- .note.nv.cuinfo           --------------------------
	.section	.note.nv.cuinfo,"",@"SHT_NOTE"
	.sectionflags	@"SHF_NOTE_NV_CUINFO"
        /*0018*/ 	.short	0x0002
        /*001a*/ 	.short	0x0064
        /*001c*/ 	.short	0x0082
	.zero		2


//--------------------- .nv.info                  --------------------------
	.section	.nv.info,"",@"SHT_CUDA_INFO"
	.align	4


	//----- nvinfo : EIATTR_REGCOUNT
	.align		4
        /*0000*/ 	.byte	0x04, 0x2f
        /*0002*/ 	.short	(.L_5 - .L_4)
	.align		4
.L_4:
        /*0004*/ 	.word	index@(_Z30find_passwords_optimized_multiPKhS0_S0_PiP13FoundPasswordPKiS5_i)
        /*0008*/ 	.word	0x00000032


	//----- nvinfo : EIATTR_FRAME_SIZE
	.align		4
.L_5:
        /*000c*/ 	.byte	0x04, 0x11
        /*000e*/ 	.short	(.L_7 - .L_6)
	.align		4
.L_6:
        /*0010*/ 	.word	index@(_Z30find_passwords_optimized_multiPKhS0_S0_PiP13FoundPasswordPKiS5_i)
        /*0014*/ 	.word	0x00000000


	//----- nvinfo : EIATTR_MIN_STACK_SIZE
	.align		4
.L_7:
        /*0018*/ 	.byte	0x04, 0x12
        /*001a*/ 	.short	(.L_9 - .L_8)
	.align		4
.L_8:
        /*001c*/ 	.word	index@(_Z30find_passwords_optimized_multiPKhS0_S0_PiP13FoundPasswordPKiS5_i)
        /*0020*/ 	.word	0x00000000
.L_9:


//--------------------- .nv.compat                --------------------------
	.section	.nv.compat,"",@"SHT_CUDA_COMPAT_INFO"
	.align	4
        /*0000*/ 	.byte	0x02, 0x09, 0x00, 0x00, 0x02, 0x02, 0x01, 0x00, 0x02, 0x05, 0x05, 0x00, 0x03, 0x07, 0x01, 0x01
        /*0010*/ 	.byte	0x02, 0x03, 0x00, 0x00, 0x02, 0x06, 0x01, 0x00, 0x04, 0x0b, 0x08, 0x00, 0x01, 0x00, 0x00, 0x00
        /*0020*/ 	.byte	0x00, 0x00, 0x00, 0x00


//--------------------- .nv.info._Z30find_passwords_optimized_multiPKhS0_S0_PiP13FoundPasswordPKiS5_i --------------------------
	.section	.nv.info._Z30find_passwords_optimized_multiPKhS0_S0_PiP13FoundPasswordPKiS5_i,"",@"SHT_CUDA_INFO"
	.sectionflags	@""
	.align	4


	//----- nvinfo : EIATTR_CUDA_API_VERSION
	.align		4
        /*0000*/ 	.byte	0x04, 0x37
        /*0002*/ 	.short	(.L_11 - .L_10)
.L_10:
        /*0004*/ 	.word	0x00000082


	//----- nvinfo : EIATTR_KPARAM_INFO
	.align		4
.L_11:
        /*0008*/ 	.byte	0x04, 0x17
        /*000a*/ 	.short	(.L_13 - .L_12)
.L_12:
        /*000c*/ 	.word	0x00000000
        /*0010*/ 	.short	0x0007
        /*0012*/ 	.short	0x0038
        /*0014*/ 	.byte	0x00, 0xf0, 0x11, 0x00


	//----- nvinfo : EIATTR_KPARAM_INFO
	.align		4
.L_13:
        /*0018*/ 	.byte	0x04, 0x17
        /*001a*/ 	.short	(.L_15 - .L_14)
.L_14:
        /*001c*/ 	.word	0x00000000
        /*0020*/ 	.short	0x0006
        /*0022*/ 	.short	0x0030
        /*0024*/ 	.byte	0x00, 0xf5, 0x21, 0x00


	//----- nvinfo : EIATTR_KPARAM_INFO
	.align		4
.L_15:
        /*0028*/ 	.byte	0x04, 0x17
        /*002a*/ 	.short	(.L_17 - .L_16)
.L_16:
        /*002c*/ 	.word	0x00000000
        /*0030*/ 	.short	0x0005
        /*0032*/ 	.short	0x0028
        /*0034*/ 	.byte	0x00, 0xf5, 0x21, 0x00


	//----- nvinfo : EIATTR_KPARAM_INFO
	.align		4
.L_17:
        /*0038*/ 	.byte	0x04, 0x17
        /*003a*/ 	.short	(.L_19 - .L_18)
.L_18:
        /*003c*/ 	.word	0x00000000
        /*0040*/ 	.short	0x0004
        /*0042*/ 	.short	0x0020
        /*0044*/ 	.byte	0x00, 0xf5, 0x21, 0x00


	//----- nvinfo : EIATTR_KPARAM_INFO
	.align		4
.L_19:
        /*0048*/ 	.byte	0x04, 0x17
        /*004a*/ 	.short	(.L_21 - .L_20)
.L_20:
        /*004c*/ 	.word	0x00000000
        /*0050*/ 	.short	0x0003
        /*0052*/ 	.short	0x0018
        /*0054*/ 	.byte	0x00, 0xf5, 0x21, 0x00


	//----- nvinfo : EIATTR_KPARAM_INFO
	.align		4
.L_21:
        /*0058*/ 	.byte	0x04, 0x17
        /*005a*/ 	.short	(.L_23 - .L_22)
.L_22:
        /*005c*/ 	.word	0x00000000
        /*0060*/ 	.short	0x0002
        /*0062*/ 	.short	0x0010
        /*0064*/ 	.byte	0x00, 0xf5, 0x21, 0x00


	//----- nvinfo : EIATTR_KPARAM_INFO
	.align		4
.L_23:
        /*0068*/ 	.byte	0x04, 0x17
        /*006a*/ 	.short	(.L_25 - .L_24)
.L_24:
        /*006c*/ 	.word	0x00000000
        /*0070*/ 	.short	0x0001
        /*0072*/ 	.short	0x0008
        /*0074*/ 	.byte	0x00, 0xf5, 0x21, 0x00


	//----- nvinfo : EIATTR_KPARAM_INFO
	.align		4
.L_25:
        /*0078*/ 	.byte	0x04, 0x17
        /*007a*/ 	.short	(.L_27 - .L_26)
.L_26:
        /*007c*/ 	.word	0x00000000
        /*0080*/ 	.short	0x0000
        /*0082*/ 	.short	0x0000
        /*0084*/ 	.byte	0x00, 0xf5, 0x21, 0x00


	//----- nvinfo : EIATTR_SPARSE_MMA_MASK
	.align		4
.L_27:
        /*0088*/ 	.byte	0x03, 0x50
        /*008a*/ 	.short	0x0000


	//----- nvinfo : EIATTR_MAXREG_COUNT
	.align		4
        /*008c*/ 	.byte	0x03, 0x1b
        /*008e*/ 	.short	0x00ff


	//----- nvinfo : EIATTR_NUM_BARRIERS
	.align		4
        /*0090*/ 	.byte	0x02, 0x4c
        /*0092*/ 	.byte	0x01
	.zero		1


	//----- nvinfo : EIATTR_MERCURY_ISA_VERSION
	.align		4
        /*0094*/ 	.byte	0x03, 0x5f
        /*0096*/ 	.short	0x0101


	//----- nvinfo : EIATTR_INT_WARP_WIDE_INSTR_OFFSETS
	.align		4
        /*0098*/ 	.byte	0x04, 0x31
        /*009a*/ 	.short	(.L_29 - .L_28)


	//   ....[0]....
.L_28:
        /*009c*/ 	.word	0x00007220


	//----- nvinfo : EIATTR_VRC_CTA_INIT_COUNT
	.align		4
.L_29:
        /*00a0*/ 	.byte	0x02, 0x4a
	.zero		1
	.zero		1


	//----- nvinfo : EIATTR_EXIT_INSTR_OFFSETS
	.align		4
        /*00a4*/ 	.byte	0x04, 0x1c
        /*00a6*/ 	.short	(.L_31 - .L_30)


	//   ....[0]....
.L_30:
        /*00a8*/ 	.word	0x00007290


	//----- nvinfo : EIATTR_CRS_STACK_SIZE
	.align		4
.L_31:
        /*00ac*/ 	.byte	0x04, 0x1e
        /*00ae*/ 	.short	(.L_33 - .L_32)
.L_32:
        /*00b0*/ 	.word	0x00000000


	//----- nvinfo : EIATTR_CBANK_PARAM_SIZE
	.align		4
.L_33:
        /*00b4*/ 	.byte	0x03, 0x19
        /*00b6*/ 	.short	0x003c


	//----- nvinfo : EIATTR_PARAM_CBANK
	.align		4
        /*00b8*/ 	.byte	0x04, 0x0a
        /*00ba*/ 	.short	(.L_35 - .L_34)
	.align		4
.L_34:
        /*00bc*/ 	.word	index@(.nv.constant0._Z30find_passwords_optimized_multiPKhS0_S0_PiP13FoundPasswordPKiS5_i)
        /*00c0*/ 	.short	0x0380
        /*00c2*/ 	.short	0x003c


	//----- nvinfo : EIATTR_SW_WAR
	.align		4
.L_35:
        /*00c4*/ 	.byte	0x04, 0x36
        /*00c6*/ 	.short	(.L_37 - .L_36)
.L_36:
        /*00c8*/ 	.word	0x00000008
.L_37:


//--------------------- .nv.callgraph             --------------------------
	.section	.nv.callgraph,"",@"SHT_CUDA_CALLGRAPH"
	.align	4
	.sectionentsize	8
	.align		4
        /*0000*/ 	.word	0x00000000
	.align		4
        /*0004*/ 	.word	0xffffffff
	.align		4
        /*0008*/ 	.word	0x00000000
	.align		4
        /*000c*/ 	.word	0xfffffffe
	.align		4
        /*0010*/ 	.word	0x00000000
	.align		4
        /*0014*/ 	.word	0xfffffffd
	.align		4
        /*0018*/ 	.word	0x00000000
	.align		4
        /*001c*/ 	.word	0xfffffffc


//--------------------- .nv.constant3             --------------------------
	.section	.nv.constant3,"a",@progbits
	.align	8
.nv.constant3:
	.type		total_passwords,@object
	.size		total_passwords,(charset - total_passwords)
total_passwords:
        /*0000*/ 	.byte	0x40, 0xd0, 0x8e, 0x39, 0x0d, 0x00, 0x00, 0x00
	.type		charset,@object
	.size		charset,(.L_1 - charset)
charset:
        /*0008*/ 	.byte	0x61, 0x62, 0x63, 0x64, 0x65, 0x66, 0x67, 0x68, 0x69, 0x6a, 0x6b, 0x6c, 0x6d, 0x6e, 0x6f, 0x70
        /*0018*/ 	.byte	0x71, 0x72, 0x73, 0x74, 0x75, 0x76, 0x77, 0x78, 0x79, 0x7a, 0x41, 0x42, 0x43, 0x44, 0x45, 0x46
        /*0028*/ 	.byte	0x47, 0x48, 0x49, 0x4a, 0x4b, 0x4c, 0x4d, 0x4e, 0x4f, 0x50, 0x51, 0x52, 0x53, 0x54, 0x55, 0x56
        /*0038*/ 	.byte	0x57, 0x58, 0x59, 0x5a, 0x30, 0x31, 0x32, 0x33, 0x34, 0x35, 0x36, 0x37, 0x38, 0x39, 0x00
.L_1:
	.zero		1
	.type		reciprocal,@object
	.size		reciprocal,(K - reciprocal)
reciprocal:
        /*0048*/ 	.byte	0x84, 0x10, 0x42, 0x08, 0x21, 0x84, 0x90, 0x3f
	.type		K,@object
	.size		K,(.L_3 - K)
K:
        /*0050*/ 	.byte	0x98, 0x2f, 0x8a, 0x42, 0x91, 0x44, 0x37, 0x71, 0xcf, 0xfb, 0xc0, 0xb5, 0xa5, 0xdb, 0xb5, 0xe9
        /* <DEDUP_REMOVED lines=15> */
.L_3:


//--------------------- .text._Z30find_passwords_optimized_multiPKhS0_S0_PiP13FoundPasswordPKiS5_i --------------------------
	.section	.text._Z30find_passwords_optimized_multiPKhS0_S0_PiP13FoundPasswordPKiS5_i,"ax",@progbits
	.align	128
        .global         _Z30find_passwords_optimized_multiPKhS0_S0_PiP13FoundPasswordPKiS5_i
        .type           _Z30find_passwords_optimized_multiPKhS0_S0_PiP13FoundPasswordPKiS5_i,@function
        .size           _Z30find_passwords_optimized_multiPKhS0_S0_PiP13FoundPasswordPKiS5_i,(.L_x_16 - _Z30find_passwords_optimized_multiPKhS0_S0_PiP13FoundPasswordPKiS5_i)
        .other          _Z30find_passwords_optimized_multiPKhS0_S0_PiP13FoundPasswordPKiS5_i,@"STO_CUDA_ENTRY STV_DEFAULT"
_Z30find_passwords_optimized_multiPKhS0_S0_PiP13FoundPasswordPKiS5_i:
.text._Z30find_passwords_optimized_multiPKhS0_S0_PiP13FoundPasswordPKiS5_i:
[----:B------:R-:W-:Y:S01]  /*0000*/  LDC R1, c[0x0][0x37c] ;  /* 0x0000df00ff017b82 */ /* 0x000fe20000000800 */
[----:B------:R-:W0:Y:S01]  /*0010*/  S2R R7, SR_TID.X ;  /* 0x0000000000077919 */ /* 0x000e220000002100 */
[----:B------:R-:W-:Y:S01]  /*0020*/  BSSY.RECONVERGENT B1, `(.L_x_0) ;  /* 0x000001b000017945 */ /* 0x000fe20003800200 */
[----:B------:R-:W1:Y:S03]  /*0030*/  LDCU.64 UR12, c[0x0][0x358] ;  /* 0x00006b00ff0c77ac */ /* 0x000e660008000a00 */
[----:B------:R-:W-:Y:S01]  /*0040*/  BSSY.RELIABLE B0, `(.L_x_1) ;  /* 0x000000f000007945 */ /* 0x000fe20003800100 */
[----:B0-----:R-:W-:-:S13]  /*0050*/  ISETP.GT.U32.AND P0, PT, R7, 0x7, PT ;  /* 0x000000070700780c */ /* 0x001fda0003f04070 */
[----:B-1----:R-:W-:Y:S05]  /*0060*/  @P0 BRA `(.L_x_2) ;  /* 0x0000000000240947 */ /* 0x002fea0003800000 */
[----:B------:R-:W0:Y:S02]  /*0070*/  LDCU.64 UR4, c[0x0][0x380] ;  /* 0x00007000ff0477ac */ /* 0x000e240008000a00 */
[----:B0-----:R-:W-:-:S05]  /*0080*/  IADD3 R2, P0, PT, R7, UR4, RZ ;  /* 0x0000000407027c10 */ /* 0x001fca000ff1e0ff */
[----:B------:R-:W-:-:S05]  /*0090*/  IMAD.X R3, RZ, RZ, UR5, P0 ;  /* 0x00000005ff037e24 */ /* 0x000fca00080e06ff */
[----:B------:R-:W2:Y:S01]  /*00a0*/  LDG.E.U8.CONSTANT R2, desc[UR12][R2.64] ;  /* 0x0000000c02027981 */ /* 0x000ea2000c1e9100 */
[----:B------:R-:W0:Y:S01]  /*00b0*/  S2UR UR5, SR_CgaCtaId ;  /* 0x00000000000579c3 */ /* 0x000e220000008800 */
[----:B------:R-:W-:Y:S02]  /*00c0*/  UMOV UR4, 0x400 ;  /* 0x0000040000047882 */ /* 0x000fe40000000000 */
[----:B0-----:R-:W-:-:S09]  /*00d0*/  ULEA UR4, UR5, UR4, 0x18 ;  /* 0x0000000405047291 */ /* 0x001fd2000f8ec0ff */
[----:B--2---:R0:W-:Y:S01]  /*00e0*/  STS.U8 [R7+UR4], R2 ;  /* 0x0000000207007988 */ /* 0x0041e20008000004 */
[----:B------:R-:W-:Y:S05]  /*00f0*/  BRA `(.L_x_3) ;  /* 0x00000000000c7947 */ /* 0x000fea0003800000 */
.L_x_2:
[----:B------:R-:W-:-:S13]  /*0100*/  ISETP.GT.U32.AND P0, PT, R7, 0xf, PT ;  /* 0x0000000f0700780c */ /* 0x000fda0003f04070 */
[----:B------:R-:W-:Y:S05]  /*0110*/  @P0 BREAK.RELIABLE B0 ;  /* 0x0000000000000942 */ /* 0x000fea0003800100 */
[----:B------:R-:W-:Y:S05]  /*0120*/  @P0 BRA `(.L_x_4) ;  /* 0x0000000000280947 */ /* 0x000fea0003800000 */
.L_x_3:
[----:B------:R-:W-:Y:S05]  /*0130*/  BSYNC.RELIABLE B0 ;  /* 0x0000000000007941 */ /* 0x000fea0003800100 */
.L_x_1:
[----:B0-----:R-:W0:Y:S02]  /*0140*/  LDC.64 R2, c[0x0][0x3b0] ;  /* 0x0000ec00ff027b82 */ /* 0x001e240000000a00 */
[----:B0-----:R-:W-:-:S06]  /*0150*/  IMAD.WIDE.U32 R2, R7, 0x4, R2 ;  /* 0x0000000407027825 */ /* 0x001fcc00078e0002 */
[----:B------:R-:W2:Y:S01]  /*0160*/  LDG.E.CONSTANT R2, desc[UR12][R2.64] ;  /* 0x0000000c02027981 */ /* 0x000ea2000c1e9900 */
[----:B------:R-:W0:Y:S01]  /*0170*/  S2UR UR5, SR_CgaCtaId ;  /* 0x00000000000579c3 */ /* 0x000e220000008800 */
[----:B------:R-:W-:Y:S02]  /*0180*/  UMOV UR4, 0x400 ;  /* 0x0000040000047882 */ /* 0x000fe40000000000 */
[----:B------:R-:W-:-:S04]  /*0190*/  UIADD3 UR4, UPT, UPT, UR4, 0x8, URZ ;  /* 0x0000000804047890 */ /* 0x000fc8000fffe0ff */
[----:B0-----:R-:W-:-:S06]  /*01a0*/  ULEA UR4, UR5, UR4, 0x18 ;  /* 0x0000000405047291 */ /* 0x001fcc000f8ec0ff */
[----:B------:R-:W-:-:S05]  /*01b0*/  LEA R5, R7, UR4, 0x2 ;  /* 0x0000000407057c11 */ /* 0x000fca000f8e10ff */
[----:B--2---:R0:W-:Y:S02]  /*01c0*/  STS [R5], R2 ;  /* 0x0000000205007388 */ /* 0x0041e40000000800 */
.L_x_4:
[----:B------:R-:W-:Y:S05]  /*01d0*/  BSYNC.RECONVERGENT B1 ;  /* 0x0000000000017941 */ /* 0x000fea0003800200 */
.L_x_0:
[----:B------:R-:W-:Y:S05]  /*01e0*/  WARPSYNC.ALL ;  /* 0x0000000000007948 */ /* 0x000fea0003800000 */
[----:B------:R-:W1:Y:S08]  /*01f0*/  S2UR UR5, SR_CgaCtaId ;  /* 0x00000000000579c3 */ /* 0x000e700000008800 */
[----:B------:R-:W-:Y:S06]  /*0200*/  BAR.SYNC.DEFER_BLOCKING 0x0 ;  /* 0x0000000000007b1d */ /* 0x000fec0000010000 */
[----:B------:R-:W-:-:S02]  /*0210*/  UMOV UR4, 0x400 ;  /* 0x0000040000047882 */ /* 0x000fc40000000000 */
[----:B------:R-:W2:Y:S01]  /*0220*/  S2UR UR17, SR_CTAID.X ;  /* 0x00000000001179c3 */ /* 0x000ea20000002500 */
[----:B------:R-:W3:Y:S01]  /*0230*/  LDCU UR11, c[0x3][0x58] ;  /* 0x00c00b00ff0b77ac */ /* 0x000ee20008000800 */
[----:B------:R-:W4:Y:S01]  /*0240*/  LDCU.64 UR14, c[0x0][0x390] ;  /* 0x00007200ff0e77ac */ /* 0x000f220008000a00 */
[----:B-1----:R-:W-:-:S09]  /*0250*/  ULEA UR4, UR5, UR4, 0x18 ;  /* 0x0000000405047291 */ /* 0x002fd2000f8ec0ff */
[----:B0-----:R-:W0:Y:S04]  /*0260*/  LDS.U8 R5, [UR4+0x6] ;  /* 0x00000604ff057984 */ /* 0x001e280008000000 */
[----:B------:R-:W-:Y:S04]  /*0270*/  LDS.U8 R0, [UR4+0x3] ;  /* 0x00000304ff007984 */ /* 0x000fe80008000000 */
[----:B------:R-:W1:Y:S04]  /*0280*/  LDS.U8 R3, [UR4+0x2] ;  /* 0x00000204ff037984 */ /* 0x000e680008000000 */
[----:B------:R-:W5:Y:S04]  /*0290*/  LDS.U8 R2, [UR4+0x7] ;  /* 0x00000704ff027984 */ /* 0x000f680008000000 */
[----:B------:R-:W3:Y:S04]  /*02a0*/  LDS.U8 R4, [UR4+0x4] ;  /* 0x00000404ff047984 */ /* 0x000ee80008000000 */
[----:B------:R-:W4:Y:S01]  /*02b0*/  LDS.U8 R6, [UR4+0x5] ;  /* 0x00000504ff067984 */ /* 0x000f220008000000 */
[----:B0-----:R-:W-:Y:S01]  /*02c0*/  R2UR UR6, R5 ;  /* 0x00000000050672ca */ /* 0x001fe200000e0000 */
[----:B-1----:R-:W-:-:S02]  /*02d0*/  IMAD R5, R3, 0x100, R0 ;  /* 0x0000010003057824 */ /* 0x002fc400078e0200 */
[----:B------:R-:W-:Y:S01]  /*02e0*/  LDS.U8 R3, [UR4+0x1] ;  /* 0x00000104ff037984 */ /* 0x000fe20008000000 */
[----:B------:R-:W2:Y:S01]  /*02f0*/  LDC R0, c[0x0][0x360] ;  /* 0x0000d800ff007b82 */ /* 0x000ea20000000800 */
[----:B-----5:R-:W-:Y:S02]  /*0300*/  R2UR UR5, R2 ;  /* 0x00000000020572ca */ /* 0x020fe400000e0000 */
[----:B------:R-:W0:Y:S01]  /*0310*/  LDS.U8 R2, [UR4] ;  /* 0x00000004ff027984 */ /* 0x000e220008000000 */
[----:B---3--:R-:W-:Y:S01]  /*0320*/  IMAD R4, R5, 0x100, R4 ;  /* 0x0000010005047824 */ /* 0x008fe200078e0204 */
[----:B----4-:R-:W-:-:S04]  /*0330*/  R2UR UR4, R6 ;  /* 0x00000000060472ca */ /* 0x010fc800000e0000 */
[----:B------:R-:W-:-:S05]  /*0340*/  R2UR UR8, R4 ;  /* 0x00000000040872ca */ /* 0x000fca00000e0000 */
[----:B------:R-:W-:-:S04]  /*0350*/  ULEA UR5, UR6, UR5, 0x8 ;  /* 0x0000000506057291 */ /* 0x000fc8000f8e40ff */
[----:B------:R-:W-:-:S04]  /*0360*/  USHF.L.U32 UR7, UR5, 0x10, URZ ;  /* 0x0000001005077899 */ /* 0x000fc800080006ff */
[----:B------:R-:W-:Y:S02]  /*0370*/  UIADD3 UR16, UPT, UPT, UR7, 0x8000, URZ ;  /* 0x0000800007107890 */ /* 0x000fe4000fffe0ff */
[----:B------:R-:W-:Y:S01]  /*0380*/  USHF.L.U32 UR5, UR8, 0x8, URZ ;  /* 0x0000000808057899 */ /* 0x000fe200080006ff */
[----:B--2---:R-:W-:Y:S01]  /*0390*/  IMAD R0, R0, UR17, R7 ;  /* 0x0000001100007c24 */ /* 0x004fe2000f8e0207 */
[----:B------:R-:W-:Y:S02]  /*03a0*/  USHF.L.W.U32.HI UR9, UR7, 0xe, UR16 ;  /* 0x0000000e07097899 */ /* 0x000fe40008010e10 */
[----:B------:R-:W-:Y:S01]  /*03b0*/  UIADD3 UR6, UPT, UPT, UR4, UR5, URZ ;  /* 0x0000000504067290 */ /* 0x000fe2000fffe0ff */
[----:B------:R-:W-:Y:S01]  /*03c0*/  UMOV UR8, 0x8000 ;  /* 0x0000800000087882 */ /* 0x000fe20000000000 */
[----:B------:R-:W-:Y:S02]  /*03d0*/  USHF.R.U32.HI UR10, URZ, 0x3, UR16 ;  /* 0x00000003ff0a7899 */ /* 0x000fe40008011610 */
[----:B------:R-:W-:-:S02]  /*03e0*/  USHF.L.W.U32.HI UR4, UR6, 0x19, UR6 ;  /* 0x0000001906047899 */ /* 0x000fc40008010e06 */
[----:B------:R-:W-:Y:S02]  /*03f0*/  USHF.L.W.U32.HI UR5, UR5, 0xe, UR6 ;  /* 0x0000000e05057899 */ /* 0x000fe40008010e06 */
[----:B------:R-:W-:Y:S02]  /*0400*/  USHF.R.U32.HI UR7, URZ, 0x3, UR6 ;  /* 0x00000003ff077899 */ /* 0x000fe40008011606 */
[----:B------:R-:W-:Y:S02]  /*0410*/  USHF.L.W.U32.HI UR8, UR16, 0x19, UR8 ;  /* 0x0000001910087899 */ /* 0x000fe40008010e08 */
[----:B------:R-:W-:Y:S02]  /*0420*/  ULOP3.LUT UR7, UR7, UR4, UR5, 0x96, !UPT ;  /* 0x0000000407077292 */ /* 0x000fe4000f8e9605 */
[----:B------:R-:W-:Y:S01]  /*0430*/  ULOP3.LUT UR5, UR10, UR8, UR9, 0x96, !UPT ;  /* 0x000000080a057292 */ /* 0x000fe2000f8e9609 */
[----:B0-----:R-:W-:Y:S01]  /*0440*/  IMAD R2, R2, 0x100, R3 ;  /* 0x0000010002027824 */ /* 0x001fe200078e0203 */
[----:B------:R-:W-:Y:S01]  /*0450*/  UIADD3 UR4, UPT, UPT, UR6, -0x64fa9774, UR11 ;  /* 0x9b05688c06047890 */ /* 0x000fe2000fffe00b */
[----:B------:R-:W-:Y:S01]  /*0460*/  IMAD.MOV.U32 R3, RZ, RZ, RZ ;  /* 0x000000ffff037224 */ /* 0x000fe200078e00ff */
[----:B------:R-:W-:Y:S01]  /*0470*/  UIADD3 UR5, UPT, UPT, UR6, UR5, URZ ;  /* 0x0000000506057290 */ /* 0x000fe2000fffe0ff */
[----:B------:R-:W-:-:S04]  /*0480*/  IMAD.U32 R4, RZ, RZ, UR7 ;  /* 0x00000007ff047e24 */ /* 0x000fc8000f8e00ff */
[----:B------:R-:W-:-:S07]  /*0490*/  VIADD R4, R4, 0x360000 ;  /* 0x0036000004047836 */ /* 0x000fce0000000000 */
.L_x_14:
[----:B------:R-:W-:Y:S01]  /*04a0*/  IMAD.MOV.U32 R14, RZ, RZ, R0 ;  /* 0x000000ffff0e7224 */ /* 0x000fe200078e0000 */
[----:B0-----:R-:W0:Y:S01]  /*04b0*/  LDCU.64 UR6, c[0x3][0x48] ;  /* 0x00c00900ff0677ac */ /* 0x001e220008000a00 */
[--C-:B------:R-:W-:Y:S01]  /*04c0*/  IMAD.MOV.U32 R15, RZ, RZ, R3.reuse ;  /* 0x000000ffff0f7224 */ /* 0x100fe200078e0003 */
[--C-:B------:R-:W-:Y:S02]  /*04d0*/  SHF.R.U32.HI R23, RZ, 0x1, R3.reuse ;  /* 0x00000001ff177819 */ /* 0x100fe40000011603 */
[----:B------:R-:W-:Y:S01]  /*04e0*/  SHF.R.U64 R5, R0, 0x1, R3 ;  /* 0x0000000100057819 */ /* 0x000fe20000001203 */
[----:B------:R-:W0:Y:S01]  /*04f0*/  I2F.F64.U64 R6, R14 ;  /* 0x0000000e00067312 */ /* 0x000e220000301800 */
[----:B------:R-:W1:Y:S01]  /*0500*/  LDCU.128 UR8, c[0x3][0xa0] ;  /* 0x00c01400ff0877ac */ /* 0x000e620008000c00 */
[----:B------:R-:W-:-:S04]  /*0510*/  IMAD.WIDE.U32 R16, R23, 0x10842109, RZ ;  /* 0x1084210917107825 */ /* 0x000fc800078e00ff */
[----:B------:R-:W-:-:S04]  /*0520*/  IMAD.WIDE.U32 R18, P0, R5, -0x7bdef7be, R16 ;  /* 0x8421084205127825 */ /* 0x000fc80007800010 */
[----:B------:R-:W-:Y:S01]  /*0530*/  IMAD.WIDE.U32 R16, R5, 0x10842109, RZ ;  /* 0x1084210905107825 */ /* 0x000fe200078e00ff */
[----:B0-----:R-:W-:-:S03]  /*0540*/  DMUL R6, R6, UR6 ;  /* 0x0000000606067c28 */ /* 0x001fc60008000000 */
[----:B------:R-:W-:Y:S01]  /*0550*/  IMAD.X R21, RZ, RZ, RZ, P0 ;  /* 0x000000ffff157224 */ /* 0x000fe200000e06ff */
[----:B------:R-:W-:Y:S01]  /*0560*/  IADD3 RZ, P0, PT, R17, R18, RZ ;  /* 0x0000001211ff7210 */ /* 0x000fe20007f1e0ff */
[----:B------:R-:W-:-:S04]  /*0570*/  IMAD.MOV.U32 R20, RZ, RZ, R19 ;  /* 0x000000ffff147224 */ /* 0x000fc800078e0013 */
[----:B------:R-:W-:Y:S01]  /*0580*/  IMAD.WIDE.U32.X R20, R23, -0x7bdef7be, R20, P0 ;  /* 0x8421084217147825 */ /* 0x000fe200000e0414 */
[----:B------:R-:W0:Y:S04]  /*0590*/  F2I.U64.F64.TRUNC R6, R6 ;  /* 0x0000000600067311 */ /* 0x000e28000030d800 */
[----:B------:R-:W-:-:S05]  /*05a0*/  SHF.R.U64 R5, R20, 0x4, R21 ;  /* 0x0000000414057819 */ /* 0x000fca0000001215 */
[----:B------:R-:W-:-:S06]  /*05b0*/  IMAD R5, R5, -0x3e, R14 ;  /* 0xffffffc205057824 */ /* 0x000fcc00078e020e */
[----:B------:R-:W2:Y:S01]  /*05c0*/  LDC.U8 R5, c[0x3][R5+0x8] ;  /* 0x00c0020005057b82 */ /* 0x000ea20000000000 */
[----:B0-----:R0:W3:Y:S01]  /*05d0*/  I2F.F64.U64 R8, R6 ;  /* 0x0000000600087312 */ /* 0x0010e20000301800 */
[----:B------:R-:W-:-:S05]  /*05e0*/  SHF.R.U32.HI R16, RZ, 0x1, R7 ;  /* 0x00000001ff107819 */ /* 0x000fca0000011607 */
[----:B------:R-:W-:Y:S01]  /*05f0*/  IMAD.WIDE.U32 R22, R16, 0x10842109, RZ ;  /* 0x1084210910167825 */ /* 0x000fe200078e00ff */
[----:B0-----:R-:W-:Y:S01]  /*0600*/  SHF.R.U64 R7, R6, 0x1, R7 ;  /* 0x0000000106077819 */ /* 0x001fe20000001207 */
[----:B---3--:R-:W-:-:S04]  /*0610*/  DMUL R8, R8, UR6 ;  /* 0x0000000608087c28 */ /* 0x008fc80008000000 */
[----:B------:R-:W-:-:S04]  /*0620*/  IMAD.WIDE.U32 R22, P0, R7, -0x7bdef7be, R22 ;  /* 0x8421084207167825 */ /* 0x000fc80007800016 */
[----:B------:R-:W-:-:S04]  /*0630*/  IMAD.WIDE.U32 R20, R7, 0x10842109, RZ ;  /* 0x1084210907147825 */ /* 0x000fc800078e00ff */
[----:B------:R-:W-:Y:S01]  /*0640*/  IMAD.X R25, RZ, RZ, RZ, P0 ;  /* 0x000000ffff197224 */ /* 0x000fe200000e06ff */
[----:B------:R-:W0:Y:S01]  /*0650*/  F2I.U64.F64.TRUNC R8, R8 ;  /* 0x0000000800087311 */ /* 0x000e22000030d800 */
[----:B------:R-:W-:Y:S01]  /*0660*/  IADD3 RZ, P1, PT, R21, R22, RZ ;  /* 0x0000001615ff7210 */ /* 0x000fe20007f3e0ff */
[----:B------:R-:W-:-:S04]  /*0670*/  IMAD.MOV.U32 R24, RZ, RZ, R23 ;  /* 0x000000ffff187224 */ /* 0x000fc800078e0017 */
[----:B------:R-:W-:Y:S02]  /*0680*/  IMAD.WIDE.U32.X R16, R16, -0x7bdef7be, R24, P1 ;  /* 0x8421084210107825 */ /* 0x000fe400008e0418 */
[----:B0-----:R0:W3:Y:S01]  /*0690*/  I2F.F64.U64 R10, R8 ;  /* 0x00000008000a7312 */ /* 0x0010e20000301800 */
[----:B------:R-:W-:-:S05]  /*06a0*/  SHF.R.U32.HI R33, RZ, 0x1, R9 ;  /* 0x00000001ff217819 */ /* 0x000fca0000011609 */
[----:B------:R-:W-:Y:S01]  /*06b0*/  IMAD.WIDE.U32 R26, R33, 0x10842109, RZ ;  /* 0x10842109211a7825 */ /* 0x000fe200078e00ff */
[----:B0-----:R-:W-:Y:S01]  /*06c0*/  SHF.R.U64 R9, R8, 0x1, R9 ;  /* 0x0000000108097819 */ /* 0x001fe20000001209 */
[----:B---3--:R-:W-:-:S04]  /*06d0*/  DMUL R10, R10, UR6 ;  /* 0x000000060a0a7c28 */ /* 0x008fc80008000000 */
[----:B------:R-:W-:-:S04]  /*06e0*/  IMAD.WIDE.U32 R26, P2, R9, -0x7bdef7be, R26 ;  /* 0x84210842091a7825 */ /* 0x000fc8000784001a */
[----:B------:R-:W-:Y:S02]  /*06f0*/  IMAD.X R21, RZ, RZ, RZ, P2 ;  /* 0x000000ffff157224 */ /* 0x000fe400010e06ff */
[----:B------:R-:W-:Y:S01]  /*0700*/  IMAD.MOV.U32 R20, RZ, RZ, R27 ;  /* 0x000000ffff147224 */ /* 0x000fe200078e001b */
[----:B------:R-:W0:Y:S08]  /*0710*/  F2I.U64.F64.TRUNC R10, R10 ;  /* 0x0000000a000a7311 */ /* 0x000e30000030d800 */
[----:B0-----:R-:W0:Y:S01]  /*0720*/  I2F.F64.U64 R12, R10 ;  /* 0x0000000a000c7312 */ /* 0x001e220000301800 */
[----:B------:R-:W-:-:S02]  /*0730*/  SHF.R.U32.HI R31, RZ, 0x1, R11 ;  /* 0x00000001ff1f7819 */ /* 0x000fc4000001160b */
[----:B------:R-:W-:-:S03]  /*0740*/  SHF.R.U64 R7, R10, 0x1, R11 ;  /* 0x000000010a077819 */ /* 0x000fc6000000120b */
[----:B------:R-:W-:-:S04]  /*0750*/  IMAD.WIDE.U32 R28, R31, 0x10842109, RZ ;  /* 0x108421091f1c7825 */ /* 0x000fc800078e00ff */
[----:B------:R-:W-:-:S04]  /*0760*/  IMAD.WIDE.U32 R22, R7, 0x10842109, RZ ;  /* 0x1084210907167825 */ /* 0x000fc800078e00ff */
[----:B------:R-:W-:Y:S01]  /*0770*/  IMAD.WIDE.U32 R28, P0, R7, -0x7bdef7be, R28 ;  /* 0x84210842071c7825 */ /* 0x000fe2000780001c */
[----:B0-----:R-:W-:-:S03]  /*0780*/  DMUL R12, R12, UR6 ;  /* 0x000000060c0c7c28 */ /* 0x001fc60008000000 */
[----:B------:R-:W-:Y:S01]  /*0790*/  IMAD.X R25, RZ, RZ, RZ, P0 ;  /* 0x000000ffff197224 */ /* 0x000fe200000e06ff */
[----:B------:R-:W-:Y:S01]  /*07a0*/  IADD3 RZ, P0, PT, R23, R28, RZ ;  /* 0x0000001c17ff7210 */ /* 0x000fe20007f1e0ff */
[----:B------:R-:W-:Y:S01]  /*07b0*/  IMAD.MOV.U32 R24, RZ, RZ, R29 ;  /* 0x000000ffff187224 */ /* 0x000fe200078e001d */
[----:B------:R-:W-:-:S04]  /*07c0*/  SHF.R.U64 R29, R16, 0x4, R17 ;  /* 0x00000004101d7819 */ /* 0x000fc80000001211 */
[----:B------:R-:W0:Y:S01]  /*07d0*/  F2I.U64.F64.TRUNC R12, R12 ;  /* 0x0000000c000c7311 */ /* 0x000e22000030d800 */
[----:B------:R-:W-:-:S07]  /*07e0*/  IMAD R29, R29, -0x3e, R6 ;  /* 0xffffffc21d1d7824 */ /* 0x000fce00078e0206 */
[----:B0-----:R-:W0:Y:S01]  /*07f0*/  I2F.F64.U64 R18, R12 ;  /* 0x0000000c00127312 */ /* 0x001e220000301800 */
[----:B------:R-:W-:-:S05]  /*0800*/  SHF.R.U32.HI R7, RZ, 0x1, R13 ;  /* 0x00000001ff077819 */ /* 0x000fca000001160d */
[----:B------:R-:W-:Y:S01]  /*0810*/  IMAD.WIDE.U32 R22, R7, 0x10842109, RZ ;  /* 0x1084210907167825 */ /* 0x000fe200078e00ff */
[----:B0-----:R-:W-:Y:S01]  /*0820*/  DMUL R14, R18, UR6 ;  /* 0x00000006120e7c28 */ /* 0x001fe20008000000 */
[----:B------:R-:W0:Y:S02]  /*0830*/  LDCU UR6, c[0x3][0x5c] ;  /* 0x00c00b80ff0677ac */ /* 0x000e240008000800 */
[----:B------:R-:W-:Y:S01]  /*0840*/  IMAD.WIDE.U32 R18, R9, 0x10842109, RZ ;  /* 0x1084210909127825 */ /* 0x000fe200078e00ff */
[----:B------:R-:W-:-:S04]  /*0850*/  SHF.R.U64 R9, R12, 0x1, R13 ;  /* 0x000000010c097819 */ /* 0x000fc8000000120d */
[----:B------:R-:W-:Y:S02]  /*0860*/  IADD3 RZ, P1, PT, R19, R26, RZ ;  /* 0x0000001a13ff7210 */ /* 0x000fe40007f3e0ff */
[----:B------:R-:W3:Y:S03]  /*0870*/  F2I.U64.F64.TRUNC R14, R14 ;  /* 0x0000000e000e7311 */ /* 0x000ee6000030d800 */
[----:B------:R-:W-:-:S04]  /*0880*/  IMAD.WIDE.U32.X R18, R33, -0x7bdef7be, R20, P1 ;  /* 0x8421084221127825 */ /* 0x000fc800008e0414 */
[----:B------:R-:W-:Y:S01]  /*0890*/  IMAD.WIDE.U32.X R20, R31, -0x7bdef7be, R24, P0 ;  /* 0x842108421f147825 */ /* 0x000fe200000e0418 */
[----:B------:R-:W-:Y:S01]  /*08a0*/  SHF.R.U64 R27, R18, 0x4, R19 ;  /* 0x00000004121b7819 */ /* 0x000fe20000001213 */
[----:B0-----:R-:W-:Y:S02]  /*08b0*/  UIADD3 UR6, UPT, UPT, UR16, 0x510e527f, UR6 ;  /* 0x510e527f10067890 */ /* 0x001fe4000fffe006 */
[----:B------:R-:W-:Y:S01]  /*08c0*/  IMAD.WIDE.U32 R16, P1, R9, -0x7bdef7be, R22 ;  /* 0x8421084209107825 */ /* 0x000fe20007820016 */
[----:B------:R-:W-:-:S03]  /*08d0*/  SHF.R.U64 R25, R20, 0x4, R21 ;  /* 0x0000000414197819 */ /* 0x000fc60000001215 */
[----:B------:R-:W-:Y:S01]  /*08e0*/  IMAD.WIDE.U32 R18, R9, 0x10842109, RZ ;  /* 0x1084210909127825 */ /* 0x000fe200078e00ff */
[--C-:B---3--:R-:W-:Y:S02]  /*08f0*/  SHF.R.U32.HI R13, RZ, 0x1, R15.reuse ;  /* 0x00000001ff0d7819 */ /* 0x108fe4000001160f */
[----:B------:R-:W-:Y:S01]  /*0900*/  SHF.R.U64 R11, R14, 0x1, R15 ;  /* 0x000000010e0b7819 */ /* 0x000fe2000000120f */
[----:B------:R-:W-:Y:S01]  /*0910*/  IMAD R25, R25, -0x3e, R10 ;  /* 0xffffffc219197824 */ /* 0x000fe200078e020a */
[----:B------:R-:W-:Y:S01]  /*0920*/  IADD3 RZ, P0, PT, R19, R16, RZ ;  /* 0x0000001013ff7210 */ /* 0x000fe20007f1e0ff */
[----:B------:R-:W-:Y:S02]  /*0930*/  IMAD.WIDE.U32 R20, R13, 0x10842109, RZ ;  /* 0x108421090d147825 */ /* 0x000fe400078e00ff */
[----:B------:R-:W0:Y:S02]  /*0940*/  LDC.U8 R15, c[0x3][R25+0x8] ;  /* 0x00c00200190f7b82 */ /* 0x000e240000000000 */
[----:B------:R-:W-:-:S02]  /*0950*/  IMAD R27, R27, -0x3e, R8 ;  /* 0xffffffc21b1b7824 */ /* 0x000fc400078e0208 */
[----:B------:R-:W-:-:S04]  /*0960*/  IMAD.WIDE.U32 R20, P2, R11, -0x7bdef7be, R20 ;  /* 0x842108420b147825 */ /* 0x000fc80007840014 */
[----:B------:R-:W-:-:S04]  /*0970*/  IMAD.WIDE.U32 R10, R11, 0x10842109, RZ ;  /* 0x108421090b0a7825 */ /* 0x000fc800078e00ff */
[----:B------:R-:W-:Y:S01]  /*0980*/  IMAD.X R9, RZ, RZ, RZ, P1 ;  /* 0x000000ffff097224 */ /* 0x000fe200008e06ff */
[----:B------:R-:W-:Y:S01]  /*0990*/  IADD3 RZ, P1, PT, R11, R20, RZ ;  /* 0x000000140bff7210 */ /* 0x000fe20007f3e0ff */
[----:B------:R-:W-:Y:S01]  /*09a0*/  IMAD.MOV.U32 R8, RZ, RZ, R17 ;  /* 0x000000ffff087224 */ /* 0x000fe200078e0011 */
[----:B------:R-:W2:Y:S01]  /*09b0*/  LDC.U8 R10, c[0x3][R29+0x8] ;  /* 0x00c002001d0a7b82 */ /* 0x000ea20000000000 */
[----:B------:R-:W-:Y:S02]  /*09c0*/  IMAD.X R19, RZ, RZ, RZ, P2 ;  /* 0x000000ffff137224 */ /* 0x000fe400010e06ff */
[----:B------:R-:W-:Y:S02]  /*09d0*/  IMAD.MOV.U32 R18, RZ, RZ, R21 ;  /* 0x000000ffff127224 */ /* 0x000fe400078e0015 */
[----:B------:R-:W-:-:S03]  /*09e0*/  IMAD.WIDE.U32.X R6, R7, -0x7bdef7be, R8, P0 ;  /* 0x8421084207067825 */ /* 0x000fc600000e0408 */
[----:B------:R-:W3:Y:S01]  /*09f0*/  LDC.U8 R11, c[0x3][R27+0x8] ;  /* 0x00c002001b0b7b82 */ /* 0x000ee20000000000 */
[----:B------:R-:W-:Y:S01]  /*0a00*/  IMAD.WIDE.U32.X R8, R13, -0x7bdef7be, R18, P1 ;  /* 0x842108420d087825 */ /* 0x000fe200008e0412 */
[----:B------:R-:W-:-:S04]  /*0a10*/  SHF.R.U64 R7, R6, 0x4, R7 ;  /* 0x0000000406077819 */ /* 0x000fc80000001207 */
[----:B------:R-:W-:Y:S01]  /*0a20*/  SHF.R.U64 R9, R8, 0x4, R9 ;  /* 0x0000000408097819 */ /* 0x000fe20000001209 */
[----:B------:R-:W-:Y:S01]  /*0a30*/  IMAD R13, R7, -0x3e, R12 ;  /* 0xffffffc2070d7824 */ /* 0x000fe200078e020c */
[----:B------:R-:W4:Y:S03]  /*0a40*/  LDC.64 R18, c[0x3][0x50] ;  /* 0x00c01400ff127b82 */ /* 0x000f260000000a00 */
[----:B------:R-:W-:-:S05]  /*0a50*/  IMAD R16, R9, -0x3e, R14 ;  /* 0xffffffc209107824 */ /* 0x000fca00078e020e */
[----:B------:R-:W5:Y:S08]  /*0a60*/  LDC.U8 R7, c[0x3][R13+0x8] ;  /* 0x00c002000d077b82 */ /* 0x000f700000000000 */
[----:B------:R-:W5:Y:S01]  /*0a70*/  LDC.U8 R6, c[0x3][R16+0x8] ;  /* 0x00c0020010067b82 */ /* 0x000f620000000000 */
[----:B--2---:R-:W-:-:S04]  /*0a80*/  IMAD R10, R5, 0x100, R10 ;  /* 0x00000100050a7824 */ /* 0x004fc800078e020a */
[----:B---3--:R-:W-:-:S04]  /*0a90*/  IMAD R10, R10, 0x100, R11 ;  /* 0x000001000a0a7824 */ /* 0x008fc800078e020b */
[----:B0-----:R-:W-:-:S04]  /*0aa0*/  IMAD.U32 R15, R10, 0x100, R15 ;  /* 0x000001000a0f7824 */ /* 0x001fc800078e000f */
[----:B----4-:R-:W-:-:S04]  /*0ab0*/  IMAD.IADD R14, R15, 0x1, R18 ;  /* 0x000000010f0e7824 */ /* 0x010fc800078e0212 */
[C---:B------:R-:W-:Y:S01]  /*0ac0*/  VIADD R10, R14.reuse, 0x563db30a ;  /* 0x563db30a0e0a7836 */ /* 0x040fe20000000000 */
[C---:B------:R-:W-:Y:S01]  /*0ad0*/  IADD3 R12, PT, PT, -R14.reuse, -0x563db30b, RZ ;  /* 0xa9c24cf50e0c7810 */ /* 0x040fe20007ffe1ff */
[----:B------:R-:W-:-:S03]  /*0ae0*/  VIADD R14, R14, 0xb97e58b5 ;  /* 0xb97e58b50e0e7836 */ /* 0x000fc60000000000 */
[C---:B------:R-:W-:Y:S02]  /*0af0*/  SHF.L.W.U32.HI R8, R10.reuse, 0x1a, R10 ;  /* 0x0000001a0a087819 */ /* 0x040fe40000010e0a */
[----:B------:R-:W-:-:S04]  /*0b00*/  LOP3.LUT R9, R10, 0x510e527f, RZ, 0xc0, !PT ;  /* 0x510e527f0a097812 */ /* 0x000fc800078ec0ff */
[----:B------:R-:W-:Y:S01]  /*0b10*/  LOP3.LUT R9, R9, 0x9b05688c, R12, 0xf8, !PT ;  /* 0x9b05688c09097812 */ /* 0x000fe200078ef80c */
[----:B-----5:R-:W-:Y:S01]  /*0b20*/  IMAD R5, R7, 0x100, R6 ;  /* 0x0000010007057824 */ /* 0x020fe200078e0206 */
[C-C-:B------:R-:W-:Y:S02]  /*0b30*/  SHF.L.W.U32.HI R7, R10.reuse, 0x15, R10.reuse ;  /* 0x000000150a077819 */ /* 0x140fe40000010e0a */
[----:B------:R-:W-:Y:S01]  /*0b40*/  SHF.L.W.U32.HI R6, R10, 0x7, R10 ;  /* 0x000000070a067819 */ /* 0x000fe20000010e0a */
[----:B------:R-:W-:-:S03]  /*0b50*/  IMAD.U32 R5, R5, 0x10000, R2 ;  /* 0x0001000005057824 */ /* 0x000fc600078e0002 */
[----:B------:R-:W-:Y:S02]  /*0b60*/  LOP3.LUT R6, R6, R8, R7, 0x96, !PT ;  /* 0x0000000806067212 */ /* 0x000fe400078e9607 */
[----:B------:R-:W-:-:S04]  /*0b70*/  IADD3 R7, PT, PT, R5, 0x1f83d9ab, R19 ;  /* 0x1f83d9ab05077810 */ /* 0x000fc80007ffe013 */
[----:B------:R-:W-:-:S04]  /*0b80*/  IADD3 R12, PT, PT, R6, R7, R9 ;  /* 0x00000007060c7210 */ /* 0x000fc80007ffe009 */
[C---:B------:R-:W-:Y:S01]  /*0b90*/  IADD3 R16, PT, PT, -R12.reuse, 0x43910c8d, RZ ;  /* 0x43910c8d0c107810 */ /* 0x040fe20007ffe1ff */
[----:B------:R-:W-:-:S05]  /*0ba0*/  VIADD R19, R12, 0x3c6ef372 ;  /* 0x3c6ef3720c137836 */ /* 0x000fca0000000000 */
[C-C-:B------:R-:W-:Y:S02]  /*0bb0*/  SHF.L.W.U32.HI R6, R19.reuse, 0x1a, R19.reuse ;  /* 0x0000001a13067819 */ /* 0x140fe40000010e13 */
[C-C-:B------:R-:W-:Y:S02]  /*0bc0*/  SHF.L.W.U32.HI R7, R19.reuse, 0x15, R19.reuse ;  /* 0x0000001513077819 */ /* 0x140fe40000010e13 */
[C---:B------:R-:W-:Y:S02]  /*0bd0*/  SHF.L.W.U32.HI R8, R19.reuse, 0x7, R19 ;  /* 0x0000000713087819 */ /* 0x040fe40000010e13 */
[----:B------:R-:W-:Y:S02]  /*0be0*/  LOP3.LUT R9, R19, R10, RZ, 0xc0, !PT ;  /* 0x0000000a13097212 */ /* 0x000fe400078ec0ff */
[----:B------:R-:W-:Y:S02]  /*0bf0*/  LOP3.LUT R6, R8, R6, R7, 0x96, !PT ;  /* 0x0000000608067212 */ /* 0x000fe400078e9607 */
[----:B------:R-:W-:-:S04]  /*0c00*/  LOP3.LUT R9, R9, 0x510e527f, R16, 0xf8, !PT ;  /* 0x510e527f09097812 */ /* 0x000fc800078ef810 */
[----:B------:R-:W-:-:S04]  /*0c10*/  IADD3 R9, PT, PT, R6, UR4, R9 ;  /* 0x0000000406097c10 */ /* 0x000fc8000fffe009 */
[C---:B------:R-:W-:Y:S01]  /*0c20*/  IADD3 R16, PT, PT, -R9.reuse, 0x4498517a, RZ ;  /* 0x4498517a09107810 */ /* 0x040fe20007ffe1ff */
[----:B------:R-:W-:-:S05]  /*0c30*/  VIADD R8, R9, 0xbb67ae85 ;  /* 0xbb67ae8509087836 */ /* 0x000fca0000000000 */
[C-C-:B------:R-:W-:Y:S02]  /*0c40*/  SHF.L.W.U32.HI R6, R8.reuse, 0x1a, R8.reuse ;  /* 0x0000001a08067819 */ /* 0x140fe40000010e08 */
[C-C-:B------:R-:W-:Y:S02]  /*0c50*/  SHF.L.W.U32.HI R7, R8.reuse, 0x15, R8.reuse ;  /* 0x0000001508077819 */ /* 0x140fe40000010e08 */
[C---:B------:R-:W-:Y:S02]  /*0c60*/  SHF.L.W.U32.HI R11, R8.reuse, 0x7, R8 ;  /* 0x00000007080b7819 */ /* 0x040fe40000010e08 */
[----:B------:R-:W-:Y:S02]  /*0c70*/  LOP3.LUT R13, R8, R19, RZ, 0xc0, !PT ;  /* 0x00000013080d7212 */ /* 0x000fe400078ec0ff */
[----:B------:R-:W-:Y:S02]  /*0c80*/  LOP3.LUT R6, R11, R6, R7, 0x96, !PT ;  /* 0x000000060b067212 */ /* 0x000fe400078e9607 */
[----:B------:R-:W-:-:S04]  /*0c90*/  LOP3.LUT R13, R13, R10, R16, 0xf8, !PT ;  /* 0x0000000a0d0d7212 */ /* 0x000fc800078ef810 */
[----:B------:R-:W-:Y:S01]  /*0ca0*/  IADD3 R6, PT, PT, R6, UR6, R13 ;  /* 0x0000000606067c10 */ /* 0x000fe2000fffe00d */
[----:B------:R-:W0:Y:S03]  /*0cb0*/  LDCU.64 UR6, c[0x3][0x60] ;  /* 0x00c00c00ff0677ac */ /* 0x000e260008000a00 */
[C---:B------:R-:W-:Y:S01]  /*0cc0*/  IADD3 R17, PT, PT, -R6.reuse, -0x6a09e668, RZ ;  /* 0x95f6199806117810 */ /* 0x040fe20007ffe1ff */
[----:B------:R-:W-:-:S05]  /*0cd0*/  VIADD R7, R6, 0x6a09e667 ;  /* 0x6a09e66706077836 */ /* 0x000fca0000000000 */
[C-C-:B------:R-:W-:Y:S02]  /*0ce0*/  SHF.L.W.U32.HI R11, R7.reuse, 0x1a, R7.reuse ;  /* 0x0000001a070b7819 */ /* 0x140fe40000010e07 */
[C-C-:B------:R-:W-:Y:S02]  /*0cf0*/  SHF.L.W.U32.HI R16, R7.reuse, 0x15, R7.reuse ;  /* 0x0000001507107819 */ /* 0x140fe40000010e07 */
[C---:B------:R-:W-:Y:S02]  /*0d00*/  SHF.L.W.U32.HI R13, R7.reuse, 0x7, R7 ;  /* 0x00000007070d7819 */ /* 0x040fe40000010e07 */
[----:B------:R-:W-:Y:S02]  /*0d10*/  LOP3.LUT R18, R7, R8, RZ, 0xc0, !PT ;  /* 0x0000000807127212 */ /* 0x000fe400078ec0ff */
[----:B------:R-:W-:Y:S02]  /*0d20*/  LOP3.LUT R11, R13, R11, R16, 0x96, !PT ;  /* 0x0000000b0d0b7212 */ /* 0x000fe400078e9610 */
[----:B------:R-:W-:-:S02]  /*0d30*/  LOP3.LUT R17, R18, R19, R17, 0xf8, !PT ;  /* 0x0000001312117212 */ /* 0x000fc400078ef811 */
[C---:B------:R-:W-:Y:S02]  /*0d40*/  SHF.L.W.U32.HI R13, R14.reuse, 0x1e, R14 ;  /* 0x0000001e0e0d7819 */ /* 0x040fe40000010e0e */
[----:B------:R-:W-:Y:S02]  /*0d50*/  IADD3 R11, PT, PT, R11, R17, R10 ;  /* 0x000000110b0b7210 */ /* 0x000fe40007ffe00a */
[C-C-:B------:R-:W-:Y:S02]  /*0d60*/  SHF.L.W.U32.HI R16, R14.reuse, 0x13, R14.reuse ;  /* 0x000000130e107819 */ /* 0x140fe40000010e0e */
[C---:B------:R-:W-:Y:S01]  /*0d70*/  SHF.L.W.U32.HI R17, R14.reuse, 0xa, R14 ;  /* 0x0000000a0e117819 */ /* 0x040fe20000010e0e */
[----:B0-----:R-:W-:Y:S01]  /*0d80*/  VIADD R11, R11, UR6 ;  /* 0x000000060b0b7c36 */ /* 0x001fe20008000000 */
[C---:B------:R-:W-:Y:S01]  /*0d90*/  LOP3.LUT R18, R14.reuse, 0xd16e48e2, RZ, 0xc0, !PT ;  /* 0xd16e48e20e127812 */ /* 0x040fe200078ec0ff */
[----:B------:R-:W0:Y:S01]  /*0da0*/  LDCU UR6, c[0x3][0x68] ;  /* 0x00c00d00ff0677ac */ /* 0x000e220008000800 */
[----:B------:R-:W-:Y:S01]  /*0db0*/  LOP3.LUT R13, R17, R13, R16, 0x96, !PT ;  /* 0x0000000d110d7212 */ /* 0x000fe200078e9610 */
[----:B------:R-:W-:-:S03]  /*0dc0*/  IMAD.IADD R10, R14, 0x1, R11 ;  /* 0x000000010e0a7824 */ /* 0x000fc600078e020b */
[----:B------:R-:W-:Y:S02]  /*0dd0*/  IADD3 R13, PT, PT, R12, R13, R18 ;  /* 0x0000000d0c0d7210 */ /* 0x000fe40007ffe012 */
[C-C-:B------:R-:W-:Y:S02]  /*0de0*/  SHF.L.W.U32.HI R16, R10.reuse, 0x1a, R10.reuse ;  /* 0x0000001a0a107819 */ /* 0x140fe40000010e0a */
[C-C-:B------:R-:W-:Y:S02]  /*0df0*/  SHF.L.W.U32.HI R17, R10.reuse, 0x15, R10.reuse ;  /* 0x000000150a117819 */ /* 0x140fe40000010e0a */
[----:B------:R-:W-:Y:S02]  /*0e00*/  SHF.L.W.U32.HI R20, R10, 0x7, R10 ;  /* 0x000000070a147819 */ /* 0x000fe40000010e0a */
[----:B------:R-:W-:Y:S02]  /*0e10*/  LOP3.LUT R22, R8, R10, R7, 0xb8, !PT ;  /* 0x0000000a08167212 */ /* 0x000fe400078eb807 */
[----:B------:R-:W-:Y:S01]  /*0e20*/  LOP3.LUT R12, R20, R16, R17, 0x96, !PT ;  /* 0x00000010140c7212 */ /* 0x000fe200078e9611 */
[----:B------:R-:W-:Y:S01]  /*0e30*/  VIADD R17, R13, 0x2a01a605 ;  /* 0x2a01a6050d117836 */ /* 0x000fe20000000000 */
[----:B------:R-:W-:-:S04]  /*0e40*/  IADD3 R19, PT, PT, R22, UR7, R19 ;  /* 0x0000000716137c10 */ /* 0x000fc8000fffe013 */
[C---:B------:R-:W-:Y:S01]  /*0e50*/  SHF.L.W.U32.HI R16, R17.reuse, 0x1e, R17 ;  /* 0x0000001e11107819 */ /* 0x040fe20000010e11 */
[----:B------:R-:W-:Y:S01]  /*0e60*/  IMAD.IADD R12, R12, 0x1, R19 ;  /* 0x000000010c0c7824 */ /* 0x000fe200078e0213 */
[C-C-:B------:R-:W-:Y:S02]  /*0e70*/  SHF.L.W.U32.HI R19, R17.reuse, 0x13, R17.reuse ;  /* 0x0000001311137819 */ /* 0x140fe40000010e11 */
[C---:B------:R-:W-:Y:S01]  /*0e80*/  SHF.L.W.U32.HI R18, R17.reuse, 0xa, R17 ;  /* 0x0000000a11127819 */ /* 0x040fe20000010e11 */
[----:B------:R-:W-:-:S03]  /*0e90*/  IMAD.IADD R13, R17, 0x1, R12 ;  /* 0x00000001110d7824 */ /* 0x000fc600078e020c */
[----:B------:R-:W-:Y:S02]  /*0ea0*/  LOP3.LUT R16, R18, R16, R19, 0x96, !PT ;  /* 0x0000001012107212 */ /* 0x000fe400078e9613 */
[----:B------:R-:W-:Y:S02]  /*0eb0*/  LOP3.LUT R23, R7, R13, R10, 0xb8, !PT ;  /* 0x0000000d07177212 */ /* 0x000fe400078eb80a */
[C-C-:B------:R-:W-:Y:S02]  /*0ec0*/  SHF.L.W.U32.HI R20, R13.reuse, 0x1a, R13.reuse ;  /* 0x0000001a0d147819 */ /* 0x140fe40000010e0d */
[C-C-:B------:R-:W-:Y:S02]  /*0ed0*/  SHF.L.W.U32.HI R21, R13.reuse, 0x15, R13.reuse ;  /* 0x000000150d157819 */ /* 0x140fe40000010e0d */
[----:B------:R-:W-:Y:S02]  /*0ee0*/  SHF.L.W.U32.HI R22, R13, 0x7, R13 ;  /* 0x000000070d167819 */ /* 0x000fe40000010e0d */
[----:B0-----:R-:W-:Y:S01]  /*0ef0*/  IADD3 R23, PT, PT, R23, UR6, R8 ;  /* 0x0000000617177c10 */ /* 0x001fe2000fffe008 */
[----:B------:R-:W0:Y:S01]  /*0f00*/  LDCU UR6, c[0x3][0x6c] ;  /* 0x00c00d80ff0677ac */ /* 0x000e220008000800 */
[----:B------:R-:W-:-:S02]  /*0f10*/  LOP3.LUT R20, R22, R20, R21, 0x96, !PT ;  /* 0x0000001416147212 */ /* 0x000fc400078e9615 */
[----:B------:R-:W-:-:S04]  /*0f20*/  LOP3.LUT R18, R14, 0x6a09e667, R17, 0xe8, !PT ;  /* 0x6a09e6670e127812 */ /* 0x000fc800078ee811 */
[----:B------:R-:W-:Y:S01]  /*0f30*/  IADD3 R16, PT, PT, R9, R16, R18 ;  /* 0x0000001009107210 */ /* 0x000fe20007ffe012 */
[----:B------:R-:W-:-:S03]  /*0f40*/  IMAD.IADD R9, R20, 0x1, R23 ;  /* 0x0000000114097824 */ /* 0x000fc600078e0217 */
[C-C-:B------:R-:W-:Y:S01]  /*0f50*/  SHF.L.W.U32.HI R18, R16.reuse, 0x1e, R16.reuse ;  /* 0x0000001e10127819 */ /* 0x140fe20000010e10 */
[C---:B------:R-:W-:Y:S01]  /*0f60*/  IMAD.IADD R8, R16.reuse, 0x1, R9 ;  /* 0x0000000110087824 */ /* 0x040fe200078e0209 */
[C-C-:B------:R-:W-:Y:S02]  /*0f70*/  SHF.L.W.U32.HI R19, R16.reuse, 0x13, R16.reuse ;  /* 0x0000001310137819 */ /* 0x140fe40000010e10 */
[----:B------:R-:W-:Y:S02]  /*0f80*/  SHF.L.W.U32.HI R20, R16, 0xa, R16 ;  /* 0x0000000a10147819 */ /* 0x000fe40000010e10 */
[C-C-:B------:R-:W-:Y:S02]  /*0f90*/  SHF.L.W.U32.HI R21, R8.reuse, 0x1a, R8.reuse ;  /* 0x0000001a08157819 */ /* 0x140fe40000010e08 */
[C-C-:B------:R-:W-:Y:S02]  /*0fa0*/  SHF.L.W.U32.HI R22, R8.reuse, 0x15, R8.reuse ;  /* 0x0000001508167819 */ /* 0x140fe40000010e08 */
[----:B------:R-:W-:-:S02]  /*0fb0*/  SHF.L.W.U32.HI R23, R8, 0x7, R8 ;  /* 0x0000000708177819 */ /* 0x000fc40000010e08 */
[----:B------:R-:W-:Y:S02]  /*0fc0*/  LOP3.LUT R24, R10, R8, R13, 0xb8, !PT ;  /* 0x000000080a187212 */ /* 0x000fe400078eb80d */
[----:B------:R-:W-:Y:S02]  /*0fd0*/  LOP3.LUT R19, R20, R18, R19, 0x96, !PT ;  /* 0x0000001214137212 */ /* 0x000fe400078e9613 */
[----:B------:R-:W-:Y:S02]  /*0fe0*/  LOP3.LUT R21, R23, R21, R22, 0x96, !PT ;  /* 0x0000001517157212 */ /* 0x000fe400078e9616 */
[----:B------:R-:W-:Y:S02]  /*0ff0*/  LOP3.LUT R14, R17, R14, R16, 0xe8, !PT ;  /* 0x0000000e110e7212 */ /* 0x000fe400078ee810 */
[----:B0-----:R-:W-:Y:S01]  /*1000*/  IADD3 R24, PT, PT, R24, UR6, R7 ;  /* 0x0000000618187c10 */ /* 0x001fe2000fffe007 */
[----:B------:R-:W0:Y:S01]  /*1010*/  LDCU.64 UR6, c[0x3][0x70] ;  /* 0x00c00e00ff0677ac */ /* 0x000e220008000a00 */
[----:B------:R-:W-:-:S03]  /*1020*/  IADD3 R19, PT, PT, R6, R19, R14 ;  /* 0x0000001306137210 */ /* 0x000fc60007ffe00e */
[----:B------:R-:W-:Y:S01]  /*1030*/  IMAD.IADD R6, R21, 0x1, R24 ;  /* 0x0000000115067824 */ /* 0x000fe200078e0218 */
[C-C-:B------:R-:W-:Y:S02]  /*1040*/  SHF.L.W.U32.HI R14, R19.reuse, 0x1e, R19.reuse ;  /* 0x0000001e130e7819 */ /* 0x140fe40000010e13 */
[C-C-:B------:R-:W-:Y:S01]  /*1050*/  SHF.L.W.U32.HI R21, R19.reuse, 0x13, R19.reuse ;  /* 0x0000001313157819 */ /* 0x140fe20000010e13 */
[C---:B------:R-:W-:Y:S01]  /*1060*/  IMAD.IADD R7, R19.reuse, 0x1, R6 ;  /* 0x0000000113077824 */ /* 0x040fe200078e0206 */
[--C-:B------:R-:W-:Y:S02]  /*1070*/  SHF.L.W.U32.HI R18, R19, 0xa, R19.reuse ;  /* 0x0000000a13127819 */ /* 0x100fe40000010e13 */
[----:B------:R-:W-:Y:S02]  /*1080*/  LOP3.LUT R17, R16, R17, R19, 0xe8, !PT ;  /* 0x0000001110117212 */ /* 0x000fe400078ee813 */
[C-C-:B------:R-:W-:Y:S02]  /*1090*/  SHF.L.W.U32.HI R20, R7.reuse, 0x1a, R7.reuse ;  /* 0x0000001a07147819 */ /* 0x140fe40000010e07 */
[----:B------:R-:W-:-:S02]  /*10a0*/  SHF.L.W.U32.HI R23, R7, 0x15, R7 ;  /* 0x0000001507177819 */ /* 0x000fc40000010e07 */
[----:B------:R-:W-:Y:S02]  /*10b0*/  SHF.L.W.U32.HI R22, R7, 0x7, R7 ;  /* 0x0000000707167819 */ /* 0x000fe40000010e07 */
[----:B------:R-:W-:Y:S02]  /*10c0*/  LOP3.LUT R14, R18, R14, R21, 0x96, !PT ;  /* 0x0000000e120e7212 */ /* 0x000fe400078e9615 */
[----:B------:R-:W-:Y:S02]  /*10d0*/  LOP3.LUT R23, R22, R20, R23, 0x96, !PT ;  /* 0x0000001416177212 */ /* 0x000fe400078e9617 */
[----:B------:R-:W-:Y:S02]  /*10e0*/  LOP3.LUT R20, R13, R7, R8, 0xb8, !PT ;  /* 0x000000070d147212 */ /* 0x000fe400078eb808 */
[----:B------:R-:W-:Y:S02]  /*10f0*/  IADD3 R14, PT, PT, R11, R14, R17 ;  /* 0x0000000e0b0e7210 */ /* 0x000fe40007ffe011 */
[----:B------:R-:W-:-:S02]  /*1100*/  IADD3 R20, PT, PT, R23, R20, R10 ;  /* 0x0000001417147210 */ /* 0x000fc40007ffe00a */
[C-C-:B------:R-:W-:Y:S02]  /*1110*/  SHF.L.W.U32.HI R17, R14.reuse, 0x1e, R14.reuse ;  /* 0x0000001e0e117819 */ /* 0x140fe40000010e0e */
[--C-:B------:R-:W-:Y:S01]  /*1120*/  SHF.L.W.U32.HI R18, R14, 0x13, R14.reuse ;  /* 0x000000130e127819 */ /* 0x100fe20000010e0e */
[----:B0-----:R-:W-:Y:S01]  /*1130*/  VIADD R11, R20, UR6 ;  /* 0x00000006140b7c36 */ /* 0x001fe20008000000 */
[C-C-:B------:R-:W-:Y:S01]  /*1140*/  SHF.L.W.U32.HI R20, R14.reuse, 0xa, R14.reuse ;  /* 0x0000000a0e147819 */ /* 0x140fe20000010e0e */
[----:B------:R-:W0:Y:S01]  /*1150*/  LDCU UR6, c[0x3][0x78] ;  /* 0x00c00f00ff0677ac */ /* 0x000e220008000800 */
[----:B------:R-:W-:Y:S01]  /*1160*/  LOP3.LUT R16, R19, R16, R14, 0xe8, !PT ;  /* 0x0000001013107212 */ /* 0x000fe200078ee80e */
[----:B------:R-:W-:Y:S01]  /*1170*/  IMAD.IADD R10, R14, 0x1, R11 ;  /* 0x000000010e0a7824 */ /* 0x000fe200078e020b */
[----:B------:R-:W-:-:S04]  /*1180*/  LOP3.LUT R17, R20, R17, R18, 0x96, !PT ;  /* 0x0000001114117212 */ /* 0x000fc800078e9612 */
[C-C-:B------:R-:W-:Y:S02]  /*1190*/  SHF.L.W.U32.HI R21, R10.reuse, 0x1a, R10.reuse ;  /* 0x0000001a0a157819 */ /* 0x140fe40000010e0a */
[C-C-:B------:R-:W-:Y:S02]  /*11a0*/  SHF.L.W.U32.HI R22, R10.reuse, 0x15, R10.reuse ;  /* 0x000000150a167819 */ /* 0x140fe40000010e0a */
[----:B------:R-:W-:Y:S02]  /*11b0*/  SHF.L.W.U32.HI R23, R10, 0x7, R10 ;  /* 0x000000070a177819 */ /* 0x000fe40000010e0a */
[----:B------:R-:W-:Y:S02]  /*11c0*/  LOP3.LUT R24, R8, R10, R7, 0xb8, !PT ;  /* 0x0000000a08187212 */ /* 0x000fe400078eb807 */
[----:B------:R-:W-:Y:S02]  /*11d0*/  LOP3.LUT R21, R23, R21, R22, 0x96, !PT ;  /* 0x0000001517157212 */ /* 0x000fe400078e9616 */
[----:B------:R-:W-:-:S02]  /*11e0*/  IADD3 R24, PT, PT, R24, UR7, R13 ;  /* 0x0000000718187c10 */ /* 0x000fc4000fffe00d */
[----:B------:R-:W-:-:S03]  /*11f0*/  IADD3 R17, PT, PT, R12, R17, R16 ;  /* 0x000000110c117210 */ /* 0x000fc60007ffe010 */
[----:B------:R-:W-:Y:S01]  /*1200*/  IMAD.IADD R12, R21, 0x1, R24 ;  /* 0x00000001150c7824 */ /* 0x000fe200078e0218 */
[C-C-:B------:R-:W-:Y:S02]  /*1210*/  SHF.L.W.U32.HI R16, R17.reuse, 0x1e, R17.reuse ;  /* 0x0000001e11107819 */ /* 0x140fe40000010e11 */
[C-C-:B------:R-:W-:Y:S01]  /*1220*/  SHF.L.W.U32.HI R21, R17.reuse, 0x13, R17.reuse ;  /* 0x0000001311157819 */ /* 0x140fe20000010e11 */
[C---:B------:R-:W-:Y:S01]  /*1230*/  IMAD.IADD R13, R17.reuse, 0x1, R12 ;  /* 0x00000001110d7824 */ /* 0x040fe200078e020c */
[--C-:B------:R-:W-:Y:S02]  /*1240*/  SHF.L.W.U32.HI R18, R17, 0xa, R17.reuse ;  /* 0x0000000a11127819 */ /* 0x100fe40000010e11 */
[----:B------:R-:W-:Y:S02]  /*1250*/  LOP3.LUT R19, R14, R19, R17, 0xe8, !PT ;  /* 0x000000130e137212 */ /* 0x000fe400078ee811 */
[----:B------:R-:W-:Y:S02]  /*1260*/  LOP3.LUT R25, R7, R13, R10, 0xb8, !PT ;  /* 0x0000000d07197212 */ /* 0x000fe400078eb80a */
[----:B------:R-:W-:-:S02]  /*1270*/  SHF.L.W.U32.HI R20, R13, 0x1a, R13 ;  /* 0x0000001a0d147819 */ /* 0x000fc40000010e0d */
[C-C-:B------:R-:W-:Y:S02]  /*1280*/  SHF.L.W.U32.HI R23, R13.reuse, 0x15, R13.reuse ;  /* 0x000000150d177819 */ /* 0x140fe40000010e0d */
[----:B------:R-:W-:Y:S02]  /*1290*/  SHF.L.W.U32.HI R22, R13, 0x7, R13 ;  /* 0x000000070d167819 */ /* 0x000fe40000010e0d */
[----:B0-----:R-:W-:Y:S01]  /*12a0*/  IADD3 R25, PT, PT, R25, UR6, R8 ;  /* 0x0000000619197c10 */ /* 0x001fe2000fffe008 */
[----:B------:R-:W0:Y:S01]  /*12b0*/  LDCU UR6, c[0x3][0x7c] ;  /* 0x00c00f80ff0677ac */ /* 0x000e220008000800 */
[----:B------:R-:W-:Y:S02]  /*12c0*/  LOP3.LUT R18, R18, R16, R21, 0x96, !PT ;  /* 0x0000001012127212 */ /* 0x000fe400078e9615 */
[----:B------:R-:W-:Y:S02]  /*12d0*/  LOP3.LUT R20, R22, R20, R23, 0x96, !PT ;  /* 0x0000001416147212 */ /* 0x000fe400078e9617 */
[----:B------:R-:W-:-:S03]  /*12e0*/  IADD3 R18, PT, PT, R9, R18, R19 ;  /* 0x0000001209127210 */ /* 0x000fc60007ffe013 */
[----:B------:R-:W-:Y:S01]  /*12f0*/  IMAD.IADD R8, R20, 0x1, R25 ;  /* 0x0000000114087824 */ /* 0x000fe200078e0219 */
[C-C-:B------:R-:W-:Y:S02]  /*1300*/  SHF.L.W.U32.HI R9, R18.reuse, 0x1e, R18.reuse ;  /* 0x0000001e12097819 */ /* 0x140fe40000010e12 */
[C---:B------:R-:W-:Y:S01]  /*1310*/  SHF.L.W.U32.HI R20, R18.reuse, 0x13, R18 ;  /* 0x0000001312147819 */ /* 0x040fe20000010e12 */
        /* <DEDUP_REMOVED lines=29> */
[C---:B------:R-:W-:Y:S01]  /*14f0*/  SHF.L.W.U32.HI R20, R17.reuse, 0xa, R17 ;  /* 0x0000000a11147819 */ /* 0x040fe20000010e11 */
[----:B------:R-:W0:Y:S02]  /*1500*/  LDCU UR6, c[0x3][0x88] ;  /* 0x00c01100ff0677ac */ /* 0x000e240008000800 */
[----:B------:R-:W-:Y:S01]  /*1510*/  IMAD.IADD R10, R17, 0x1, R7 ;  /* 0x00000001110a7824 */ /* 0x000fe200078e0207 */
[----:B------:R-:W-:Y:S02]  /*1520*/  LOP3.LUT R11, R20, R11, R14, 0x96, !PT ;  /* 0x0000000b140b7212 */ /* 0x000fe400078e960e */
[----:B------:R-:W-:-:S02]  /*1530*/  LOP3.LUT R14, R19, R18, R17, 0xe8, !PT ;  /* 0x00000012130e7212 */ /* 0x000fc400078ee811 */
        /* <DEDUP_REMOVED lines=8> */
[C-C-:B------:R-:W-:Y:S01]  /*15c0*/  SHF.L.W.U32.HI R13, R14.reuse, 0x1e, R14.reuse ;  /* 0x0000001e0e0d7819 */ /* 0x140fe20000010e0e */
[----:B------:R-:W2:Y:S01]  /*15d0*/  LDC R24, c[0x3][0x8c] ;  /* 0x00c02300ff187b82 */ /* 0x000ea20000000800 */
        /* <DEDUP_REMOVED lines=23> */
[----:B--2---:R-:W-:Y:S02]  /*1750*/  IADD3 R9, PT, PT, R9, 0x70, R24 ;  /* 0x0000007009097810 */ /* 0x004fe40007ffe018 */
[----:B------:R-:W-:Y:S02]  /*1760*/  LOP3.LUT R21, R23, R21, R22, 0x96, !PT ;  /* 0x0000001517157212 */ /* 0x000fe400078e9616 */
[----:B------:R-:W-:Y:S02]  /*1770*/  LOP3.LUT R18, R10, R8, R11, 0xb8, !PT ;  /* 0x000000080a127212 */ /* 0x000fe400078eb80b */
[----:B------:R-:W-:-:S02]  /*1780*/  IADD3 R17, PT, PT, R6, R19, R17 ;  /* 0x0000001306117210 */ /* 0x000fc40007ffe011 */
[----:B------:R-:W-:Y:S02]  /*1790*/  IADD3 R6, PT, PT, R21, R9, R18 ;  /* 0x0000000915067210 */ /* 0x000fe40007ffe012 */
[C---:B------:R-:W-:Y:S02]  /*17a0*/  SHF.L.W.U32.HI R18, R5.reuse, 0x19, R2 ;  /* 0x0000001905127819 */ /* 0x040fe40000010e02 */
[--C-:B------:R-:W-:Y:S01]  /*17b0*/  SHF.L.W.U32.HI R19, R5, 0xe, R5.reuse ;  /* 0x0000000e05137819 */ /* 0x100fe20000010e05 */
[C---:B------:R-:W-:Y:S01]  /*17c0*/  IMAD.IADD R9, R17.reuse, 0x1, R6 ;  /* 0x0000000111097824 */ /* 0x040fe200078e0206 */
[----:B------:R-:W-:Y:S02]  /*17d0*/  SHF.R.U32.HI R20, RZ, 0x3, R5 ;  /* 0x00000003ff147819 */ /* 0x000fe40000011605 */
[----:B------:R-:W-:Y:S02]  /*17e0*/  SHF.L.W.U32.HI R21, R17, 0xa, R17 ;  /* 0x0000000a11157819 */ /* 0x000fe40000010e11 */
[----:B------:R-:W-:-:S02]  /*17f0*/  SHF.L.W.U32.HI R22, R9, 0x1a, R9 ;  /* 0x0000001a09167819 */ /* 0x000fc40000010e09 */
[C-C-:B------:R-:W-:Y:S02]  /*1800*/  SHF.L.W.U32.HI R23, R9.reuse, 0x15, R9.reuse ;  /* 0x0000001509177819 */ /* 0x140fe40000010e09 */
[----:B------:R-:W-:Y:S02]  /*1810*/  SHF.L.W.U32.HI R24, R9, 0x7, R9 ;  /* 0x0000000709187819 */ /* 0x000fe40000010e09 */
[----:B------:R-:W-:Y:S02]  /*1820*/  LOP3.LUT R18, R20, R18, R19, 0x96, !PT ;  /* 0x0000001214127212 */ /* 0x000fe400078e9613 */
[C-C-:B------:R-:W-:Y:S02]  /*1830*/  SHF.L.W.U32.HI R19, R17.reuse, 0x1e, R17.reuse ;  /* 0x0000001e11137819 */ /* 0x140fe40000010e11 */
[----:B------:R-:W-:Y:S01]  /*1840*/  SHF.L.W.U32.HI R20, R17, 0x13, R17 ;  /* 0x0000001311147819 */ /* 0x000fe20000010e11 */
[----:B------:R-:W-:Y:S01]  /*1850*/  IMAD.IADD R15, R15, 0x1, R18 ;  /* 0x000000010f0f7824 */ /* 0x000fe200078e0212 */
[----:B------:R-:W-:-:S02]  /*1860*/  LOP3.LUT R23, R24, R22, R23, 0x96, !PT ;  /* 0x0000001618177212 */ /* 0x000fc400078e9617 */
[----:B------:R-:W-:Y:S02]  /*1870*/  LOP3.LUT R22, R11, R9, R8, 0xb8, !PT ;  /* 0x000000090b167212 */ /* 0x000fe400078eb808 */
[----:B------:R-:W-:Y:S02]  /*1880*/  LOP3.LUT R20, R21, R19, R20, 0x96, !PT ;  /* 0x0000001315147212 */ /* 0x000fe400078e9614 */
[----:B------:R-:W-:Y:S02]  /*1890*/  LOP3.LUT R14, R16, R14, R17, 0xe8, !PT ;  /* 0x0000000e100e7212 */ /* 0x000fe400078ee811 */
[----:B------:R-:W-:Y:S02]  /*18a0*/  IADD3 R22, PT, PT, R23, R22, R10 ;  /* 0x0000001617167210 */ /* 0x000fe40007ffe00a */
[----:B------:R-:W-:Y:S02]  /*18b0*/  IADD3 R14, PT, PT, R7, R20, R14 ;  /* 0x00000014070e7210 */ /* 0x000fe40007ffe00e */
[----:B0-----:R-:W-:Y:S01]  /*18c0*/  IADD3 R7, PT, PT, R15, UR6, R22 ;  /* 0x000000060f077c10 */ /* 0x001fe2000fffe016 */
[----:B------:R-:W-:Y:S01]  /*18d0*/  IMAD.IADD R22, R4, 0x1, R5 ;  /* 0x0000000104167824 */ /* 0x000fe200078e0205 */
[C-C-:B------:R-:W-:Y:S01]  /*18e0*/  SHF.L.W.U32.HI R18, R14.reuse, 0x1e, R14.reuse ;  /* 0x0000001e0e127819 */ /* 0x140fe20000010e0e */
[----:B------:R-:W0:Y:S01]  /*18f0*/  LDCU UR6, c[0x3][0x98] ;  /* 0x00c01300ff0677ac */ /* 0x000e220008000800 */
[C-C-:B------:R-:W-:Y:S01]  /*1900*/  SHF.L.W.U32.HI R19, R14.reuse, 0x13, R14.reuse ;  /* 0x000000130e137819 */ /* 0x140fe20000010e0e */
[C---:B------:R-:W-:Y:S01]  /*1910*/  IMAD.IADD R10, R14.reuse, 0x1, R7 ;  /* 0x000000010e0a7824 */ /* 0x040fe200078e0207 */
[----:B------:R-:W-:-:S02]  /*1920*/  SHF.L.W.U32.HI R20, R14, 0xa, R14 ;  /* 0x0000000a0e147819 */ /* 0x000fc40000010e0e */
[----:B------:R-:W-:Y:S02]  /*1930*/  LOP3.LUT R16, R17, R16, R14, 0xe8, !PT ;  /* 0x0000001011107212 */ /* 0x000fe400078ee80e */
[C-C-:B------:R-:W-:Y:S02]  /*1940*/  SHF.L.W.U32.HI R21, R10.reuse, 0x1a, R10.reuse ;  /* 0x0000001a0a157819 */ /* 0x140fe40000010e0a */
[C-C-:B------:R-:W-:Y:S02]  /*1950*/  SHF.L.W.U32.HI R24, R10.reuse, 0x15, R10.reuse ;  /* 0x000000150a187819 */ /* 0x140fe40000010e0a */
[----:B------:R-:W-:Y:S02]  /*1960*/  SHF.L.W.U32.HI R23, R10, 0x7, R10 ;  /* 0x000000070a177819 */ /* 0x000fe40000010e0a */
[----:B------:R-:W-:Y:S02]  /*1970*/  LOP3.LUT R19, R20, R18, R19, 0x96, !PT ;  /* 0x0000001214137212 */ /* 0x000fe400078e9613 */
[----:B------:R-:W-:-:S02]  /*1980*/  LOP3.LUT R5, R23, R21, R24, 0x96, !PT ;  /* 0x0000001517057212 */ /* 0x000fc400078e9618 */
[----:B------:R-:W-:Y:S01]  /*1990*/  IADD3 R11, PT, PT, R22, UR7, R11 ;  /* 0x00000007160b7c10 */ /* 0x000fe2000fffe00b */
[----:B------:R-:W2:Y:S01]  /*19a0*/  LDCU UR7, c[0x3][0x9c] ;  /* 0x00c01380ff0777ac */ /* 0x000ea20008000800 */
[----:B------:R-:W-:Y:S02]  /*19b0*/  LOP3.LUT R18, R8, R10, R9, 0xb8, !PT ;  /* 0x0000000a08127212 */ /* 0x000fe400078eb809 */
[----:B------:R-:W-:Y:S02]  /*19c0*/  IADD3 R16, PT, PT, R12, R19, R16 ;  /* 0x000000130c107210 */ /* 0x000fe40007ffe010 */
[----:B------:R-:W-:Y:S02]  /*19d0*/  IADD3 R5, PT, PT, R5, R11, R18 ;  /* 0x0000000b05057210 */ /* 0x000fe40007ffe012 */
[C-C-:B------:R-:W-:Y:S02]  /*19e0*/  SHF.L.W.U32.HI R12, R15.reuse, 0xf, R15.reuse ;  /* 0x0000000f0f0c7819 */ /* 0x140fe40000010e0f */
[----:B------:R-:W-:Y:S01]  /*19f0*/  SHF.L.W.U32.HI R19, R15, 0xd, R15 ;  /* 0x0000000d0f137819 */ /* 0x000fe20000010e0f */
[----:B------:R-:W-:Y:S01]  /*1a00*/  IMAD.IADD R11, R16, 0x1, R5 ;  /* 0x00000001100b7824 */ /* 0x000fe200078e0205 */
[----:B------:R-:W-:-:S02]  /*1a10*/  SHF.R.U32.HI R18, RZ, 0xa, R15 ;  /* 0x0000000aff127819 */ /* 0x000fc4000001160f */
[--C-:B------:R-:W-:Y:S02]  /*1a20*/  SHF.L.W.U32.HI R20, R16, 0x1e, R16.reuse ;  /* 0x0000001e10147819 */ /* 0x100fe40000010e10 */
[----:B------:R-:W-:Y:S02]  /*1a30*/  LOP3.LUT R12, R18, R12, R19, 0x96, !PT ;  /* 0x0000000c120c7212 */ /* 0x000fe400078e9613 */
[C-C-:B------:R-:W-:Y:S02]  /*1a40*/  SHF.L.W.U32.HI R21, R16.reuse, 0x13, R16.reuse ;  /* 0x0000001310157819 */ /* 0x140fe40000010e10 */
[--C-:B------:R-:W-:Y:S02]  /*1a50*/  SHF.L.W.U32.HI R23, R16, 0xa, R16.reuse ;  /* 0x0000000a10177819 */ /* 0x100fe40000010e10 */
[----:B------:R-:W-:Y:S01]  /*1a60*/  LOP3.LUT R18, R14, R17, R16, 0xe8, !PT ;  /* 0x000000110e127212 */ /* 0x000fe200078ee810 */
[----:B------:R-:W-:Y:S01]  /*1a70*/  VIADD R17, R12, UR5 ;  /* 0x000000050c117c36 */ /* 0x000fe20008000000 */
[----:B------:R-:W-:-:S02]  /*1a80*/  LOP3.LUT R20, R23, R20, R21, 0x96, !PT ;  /* 0x0000001417147212 */ /* 0x000fc400078e9615 */
[C-C-:B------:R-:W-:Y:S02]  /*1a90*/  SHF.L.W.U32.HI R19, R11.reuse, 0x1a, R11.reuse ;  /* 0x0000001a0b137819 */ /* 0x140fe40000010e0b */
[C-C-:B------:R-:W-:Y:S02]  /*1aa0*/  SHF.L.W.U32.HI R24, R11.reuse, 0x15, R11.reuse ;  /* 0x000000150b187819 */ /* 0x140fe40000010e0b */
[----:B------:R-:W-:Y:S02]  /*1ab0*/  SHF.L.W.U32.HI R21, R11, 0x7, R11 ;  /* 0x000000070b157819 */ /* 0x000fe40000010e0b */
[----:B------:R-:W-:Y:S02]  /*1ac0*/  IADD3 R13, PT, PT, R13, R20, R18 ;  /* 0x000000140d0d7210 */ /* 0x000fe40007ffe012 */
[----:B0-----:R-:W-:Y:S02]  /*1ad0*/  IADD3 R20, PT, PT, R17, UR6, R8 ;  /* 0x0000000611147c10 */ /* 0x001fe4000fffe008 */
[----:B------:R-:W-:-:S02]  /*1ae0*/  LOP3.LUT R21, R21, R19, R24, 0x96, !PT ;  /* 0x0000001315157212 */ /* 0x000fc400078e9618 */
[----:B------:R-:W-:Y:S02]  /*1af0*/  LOP3.LUT R8, R9, R11, R10, 0xb8, !PT ;  /* 0x0000000b09087212 */ /* 0x000fe400078eb80a */
[C-C-:B------:R-:W-:Y:S02]  /*1b00*/  SHF.L.W.U32.HI R12, R22.reuse, 0xf, R22.reuse ;  /* 0x0000000f160c7819 */ /* 0x140fe40000010e16 */
[--C-:B------:R-:W-:Y:S02]  /*1b10*/  SHF.L.W.U32.HI R19, R22, 0xd, R22.reuse ;  /* 0x0000000d16137819 */ /* 0x100fe40000010e16 */
[----:B------:R-:W-:Y:S02]  /*1b20*/  SHF.R.U32.HI R18, RZ, 0xa, R22 ;  /* 0x0000000aff127819 */ /* 0x000fe40000011616 */
[----:B------:R-:W-:Y:S02]  /*1b30*/  IADD3 R8, PT, PT, R21, R20, R8 ;  /* 0x0000001415087210 */ /* 0x000fe40007ffe008 */
[----:B------:R-:W-:-:S02]  /*1b40*/  LOP3.LUT R19, R18, R12, R19, 0x96, !PT ;  /* 0x0000000c12137212 */ /* 0x000fc400078e9613 */
[C-C-:B------:R-:W-:Y:S01]  /*1b50*/  SHF.L.W.U32.HI R18, R13.reuse, 0x1e, R13.reuse ;  /* 0x0000001e0d127819 */ /* 0x140fe20000010e0d */
[C---:B------:R-:W-:Y:S01]  /*1b60*/  IMAD.IADD R12, R13.reuse, 0x1, R8 ;  /* 0x000000010d0c7824 */ /* 0x040fe200078e0208 */
[--C-:B------:R-:W-:Y:S01]  /*1b70*/  SHF.L.W.U32.HI R21, R13, 0x13, R13.reuse ;  /* 0x000000130d157819 */ /* 0x100fe20000010e0d */
[----:B------:R-:W-:Y:S01]  /*1b80*/  VIADD R19, R19, UR16 ;  /* 0x0000001013137c36 */ /* 0x000fe20008000000 */
[----:B------:R-:W-:Y:S02]  /*1b90*/  SHF.L.W.U32.HI R20, R13, 0xa, R13 ;  /* 0x0000000a0d147819 */ /* 0x000fe40000010e0d */
[C-C-:B------:R-:W-:Y:S02]  /*1ba0*/  SHF.L.W.U32.HI R23, R12.reuse, 0x1a, R12.reuse ;  /* 0x0000001a0c177819 */ /* 0x140fe40000010e0c */
[C-C-:B------:R-:W-:Y:S02]  /*1bb0*/  SHF.L.W.U32.HI R24, R12.reuse, 0x15, R12.reuse ;  /* 0x000000150c187819 */ /* 0x140fe40000010e0c */
[----:B------:R-:W-:-:S02]  /*1bc0*/  SHF.L.W.U32.HI R25, R12, 0x7, R12 ;  /* 0x000000070c197819 */ /* 0x000fc40000010e0c */
[----:B------:R-:W-:Y:S02]  /*1bd0*/  LOP3.LUT R21, R20, R18, R21, 0x96, !PT ;  /* 0x0000001214157212 */ /* 0x000fe400078e9615 */
[----:B------:R-:W-:Y:S02]  /*1be0*/  LOP3.LUT R23, R25, R23, R24, 0x96, !PT ;  /* 0x0000001719177212 */ /* 0x000fe400078e9618 */
[----:B------:R-:W-:Y:S02]  /*1bf0*/  LOP3.LUT R14, R16, R14, R13, 0xe8, !PT ;  /* 0x0000000e100e7212 */ /* 0x000fe400078ee80d */
[----:B--2---:R-:W-:Y:S02]  /*1c00*/  IADD3 R9, PT, PT, R19, UR7, R9 ;  /* 0x0000000713097c10 */ /* 0x004fe4000fffe009 */
[----:B------:R-:W-:Y:S02]  /*1c10*/  LOP3.LUT R18, R10, R12, R11, 0xb8, !PT ;  /* 0x0000000c0a127212 */ /* 0x000fe400078eb80b */
[----:B------:R-:W-:-:S02]  /*1c20*/  IADD3 R14, PT, PT, R6, R21, R14 ;  /* 0x00000015060e7210 */ /* 0x000fc40007ffe00e */
[----:B------:R-:W-:Y:S02]  /*1c30*/  IADD3 R9, PT, PT, R23, R9, R18 ;  /* 0x0000000917097210 */ /* 0x000fe40007ffe012 */
[C-C-:B------:R-:W-:Y:S02]  /*1c40*/  SHF.L.W.U32.HI R20, R17.reuse, 0xf, R17.reuse ;  /* 0x0000000f11147819 */ /* 0x140fe40000010e11 */
[----:B------:R-:W-:Y:S01]  /*1c50*/  SHF.L.W.U32.HI R21, R17, 0xd, R17 ;  /* 0x0000000d11157819 */ /* 0x000fe20000010e11 */
[C---:B------:R-:W-:Y:S01]  /*1c60*/  IMAD.IADD R6, R14.reuse, 0x1, R9 ;  /* 0x000000010e067824 */ /* 0x040fe200078e0209 */
[----:B------:R-:W-:Y:S02]  /*1c70*/  SHF.R.U32.HI R18, RZ, 0xa, R17 ;  /* 0x0000000aff127819 */ /* 0x000fe40000011611 */
[----:B------:R-:W-:Y:S02]  /*1c80*/  SHF.L.W.U32.HI R23, R14, 0x1e, R14 ;  /* 0x0000001e0e177819 */ /* 0x000fe40000010e0e */
[----:B------:R-:W-:-:S02]  /*1c90*/  SHF.L.W.U32.HI R26, R6, 0x1a, R6 ;  /* 0x0000001a061a7819 */ /* 0x000fc40000010e06 */
[C-C-:B------:R-:W-:Y:S02]  /*1ca0*/  SHF.L.W.U32.HI R27, R6.reuse, 0x15, R6.reuse ;  /* 0x00000015061b7819 */ /* 0x140fe40000010e06 */
[----:B------:R-:W-:Y:S02]  /*1cb0*/  SHF.L.W.U32.HI R28, R6, 0x7, R6 ;  /* 0x00000007061c7819 */ /* 0x000fe40000010e06 */
[--C-:B------:R-:W-:Y:S02]  /*1cc0*/  SHF.L.W.U32.HI R24, R14, 0x13, R14.reuse ;  /* 0x000000130e187819 */ /* 0x100fe40000010e0e */
[----:B------:R-:W-:Y:S02]  /*1cd0*/  LOP3.LUT R27, R28, R26, R27, 0x96, !PT ;  /* 0x0000001a1c1b7212 */ /* 0x000fe400078e961b */
[----:B------:R-:W-:Y:S02]  /*1ce0*/  SHF.L.W.U32.HI R25, R14, 0xa, R14 ;  /* 0x0000000a0e197819 */ /* 0x000fe40000010e0e */
[----:B------:R-:W-:-:S02]  /*1cf0*/  LOP3.LUT R26, R11, R6, R12, 0xb8, !PT ;  /* 0x000000060b1a7212 */ /* 0x000fc400078eb80c */
[----:B------:R-:W-:Y:S02]  /*1d00*/  LOP3.LUT R20, R18, R20, R21, 0x96, !PT ;  /* 0x0000001412147212 */ /* 0x000fe400078e9615 */
[----:B------:R-:W-:Y:S02]  /*1d10*/  LOP3.LUT R24, R25, R23, R24, 0x96, !PT ;  /* 0x0000001719187212 */ /* 0x000fe400078e9618 */
[----:B------:R-:W-:Y:S02]  /*1d20*/  LOP3.LUT R21, R13, R16, R14, 0xe8, !PT ;  /* 0x000000100d157212 */ /* 0x000fe400078ee80e */
[----:B------:R-:W-:Y:S02]  /*1d30*/  IADD3 R27, PT, PT, R27, R26, R10 ;  /* 0x0000001a1b1b7210 */ /* 0x000fe40007ffe00a */
[----:B------:R-:W-:Y:S02]  /*1d40*/  IADD3 R21, PT, PT, R7, R24, R21 ;  /* 0x0000001807157210 */ /* 0x000fe40007ffe015 */
[----:B-1----:R-:W-:-:S02]  /*1d50*/  IADD3 R10, PT, PT, R20, UR8, R27 ;  /* 0x00000008140a7c10 */ /* 0x002fc4000fffe01b */
[C-C-:B------:R-:W-:Y:S02]  /*1d60*/  SHF.L.W.U32.HI R16, R19.reuse, 0xf, R19.reuse ;  /* 0x0000000f13107819 */ /* 0x140fe40000010e13 */
[--C-:B------:R-:W-:Y:S01]  /*1d70*/  SHF.L.W.U32.HI R23, R19, 0xd, R19.reuse ;  /* 0x0000000d13177819 */ /* 0x100fe20000010e13 */
[C---:B------:R-:W-:Y:S01]  /*1d80*/  IMAD.IADD R7, R21.reuse, 0x1, R10 ;  /* 0x0000000115077824 */ /* 0x040fe200078e020a */
[----:B------:R-:W-:Y:S02]  /*1d90*/  SHF.R.U32.HI R18, RZ, 0xa, R19 ;  /* 0x0000000aff127819 */ /* 0x000fe40000011613 */
[C-C-:B------:R-:W-:Y:S02]  /*1da0*/  SHF.L.W.U32.HI R24, R21.reuse, 0x1e, R21.reuse ;  /* 0x0000001e15187819 */ /* 0x140fe40000010e15 */
[C-C-:B------:R-:W-:Y:S02]  /*1db0*/  SHF.L.W.U32.HI R25, R21.reuse, 0x13, R21.reuse ;  /* 0x0000001315197819 */ /* 0x140fe40000010e15 */
[----:B------:R-:W-:-:S02]  /*1dc0*/  SHF.L.W.U32.HI R26, R21, 0xa, R21 ;  /* 0x0000000a151a7819 */ /* 0x000fc40000010e15 */
[C-C-:B------:R-:W-:Y:S02]  /*1dd0*/  SHF.L.W.U32.HI R27, R7.reuse, 0x1a, R7.reuse ;  /* 0x0000001a071b7819 */ /* 0x140fe40000010e07 */
[C-C-:B------:R-:W-:Y:S02]  /*1de0*/  SHF.L.W.U32.HI R28, R7.reuse, 0x15, R7.reuse ;  /* 0x00000015071c7819 */ /* 0x140fe40000010e07 */
[----:B------:R-:W-:Y:S02]  /*1df0*/  SHF.L.W.U32.HI R29, R7, 0x7, R7 ;  /* 0x00000007071d7819 */ /* 0x000fe40000010e07 */
[----:B------:R-:W-:Y:S02]  /*1e00*/  LOP3.LUT R16, R18, R16, R23, 0x96, !PT ;  /* 0x0000001012107212 */ /* 0x000fe400078e9617 */
[----:B------:R-:W-:Y:S02]  /*1e10*/  LOP3.LUT R26, R26, R24, R25, 0x96, !PT ;  /* 0x000000181a1a7212 */ /* 0x000fe400078e9619 */
[----:B------:R-:W-:-:S02]  /*1e20*/  LOP3.LUT R27, R29, R27, R28, 0x96, !PT ;  /* 0x0000001b1d1b7212 */ /* 0x000fc400078e961c */
[----:B------:R-:W-:Y:S02]  /*1e30*/  LOP3.LUT R13, R14, R13, R21, 0xe8, !PT ;  /* 0x0000000d0e0d7212 */ /* 0x000fe400078ee815 */
[----:B------:R-:W-:Y:S02]  /*1e40*/  IADD3 R11, PT, PT, R16, UR9, R11 ;  /* 0x00000009100b7c10 */ /* 0x000fe4000fffe00b */
[----:B------:R-:W-:Y:S02]  /*1e50*/  LOP3.LUT R18, R12, R7, R6, 0xb8, !PT ;  /* 0x000000070c127212 */ /* 0x000fe400078eb806 */
[----:B------:R-:W-:Y:S02]  /*1e60*/  IADD3 R26, PT, PT, R5, R26, R13 ;  /* 0x0000001a051a7210 */ /* 0x000fe40007ffe00d */
[----:B------:R-:W-:Y:S02]  /*1e70*/  IADD3 R11, PT, PT, R27, R11, R18 ;  /* 0x0000000b1b0b7210 */ /* 0x000fe40007ffe012 */
[----:B------:R-:W-:-:S02]  /*1e80*/  SHF.L.W.U32.HI R13, R20, 0xf, R20 ;  /* 0x0000000f140d7819 */ /* 0x000fc40000010e14 */
[--C-:B------:R-:W-:Y:S01]  /*1e90*/  SHF.L.W.U32.HI R18, R20, 0xd, R20.reuse ;  /* 0x0000000d14127819 */ /* 0x100fe20000010e14 */
[C---:B------:R-:W-:Y:S01]  /*1ea0*/  IMAD.IADD R5, R26.reuse, 0x1, R11 ;  /* 0x000000011a057824 */ /* 0x040fe200078e020b */
[----:B------:R-:W-:Y:S02]  /*1eb0*/  SHF.R.U32.HI R23, RZ, 0xa, R20 ;  /* 0x0000000aff177819 */ /* 0x000fe40000011614 */
[C---:B------:R-:W-:Y:S02]  /*1ec0*/  SHF.L.W.U32.HI R24, R26.reuse, 0x1e, R26 ;  /* 0x0000001e1a187819 */ /* 0x040fe40000010e1a */
[----:B------:R-:W-:Y:S02]  /*1ed0*/  LOP3.LUT R18, R23, R13, R18, 0x96, !PT ;  /* 0x0000000d17127212 */ /* 0x000fe400078e9612 */
[C-C-:B------:R-:W-:Y:S02]  /*1ee0*/  SHF.L.W.U32.HI R25, R26.reuse, 0x13, R26.reuse ;  /* 0x000000131a197819 */ /* 0x140fe40000010e1a */
[----:B------:R-:W-:Y:S01]  /*1ef0*/  SHF.L.W.U32.HI R27, R26, 0xa, R26 ;  /* 0x0000000a1a1b7819 */ /* 0x000fe20000010e1a */
[----:B------:R-:W-:Y:S01]  /*1f00*/  VIADD R18, R18, 0x70 ;  /* 0x0000007012127836 */ /* 0x000fe20000000000 */
[----:B------:R-:W-:-:S02]  /*1f10*/  SHF.L.W.U32.HI R28, R5, 0x1a, R5 ;  /* 0x0000001a051c7819 */ /* 0x000fc40000010e05 */
[C-C-:B------:R-:W-:Y:S02]  /*1f20*/  SHF.L.W.U32.HI R29, R5.reuse, 0x15, R5.reuse ;  /* 0x00000015051d7819 */ /* 0x140fe40000010e05 */
[----:B------:R-:W-:Y:S02]  /*1f30*/  SHF.L.W.U32.HI R30, R5, 0x7, R5 ;  /* 0x00000007051e7819 */ /* 0x000fe40000010e05 */
[----:B------:R-:W-:Y:S02]  /*1f40*/  LOP3.LUT R25, R27, R24, R25, 0x96, !PT ;  /* 0x000000181b197212 */ /* 0x000fe400078e9619 */
[C-C-:B------:R-:W-:Y:S02]  /*1f50*/  SHF.L.W.U32.HI R13, R16.reuse, 0xf, R16.reuse ;  /* 0x0000000f100d7819 */ /* 0x140fe40000010e10 */
[--C-:B------:R-:W-:Y:S02]  /*1f60*/  SHF.L.W.U32.HI R24, R16, 0xd, R16.reuse ;  /* 0x0000000d10187819 */ /* 0x100fe40000010e10 */
[----:B------:R-:W-:-:S02]  /*1f70*/  SHF.R.U32.HI R23, RZ, 0xa, R16 ;  /* 0x0000000aff177819 */ /* 0x000fc40000011610 */
[----:B------:R-:W-:Y:S02]  /*1f80*/  LOP3.LUT R14, R21, R14, R26, 0xe8, !PT ;  /* 0x0000000e150e7212 */ /* 0x000fe400078ee81a */
[----:B------:R-:W-:Y:S02]  /*1f90*/  LOP3.LUT R28, R30, R28, R29, 0x96, !PT ;  /* 0x0000001c1e1c7212 */ /* 0x000fe400078e961d */
[----:B------:R-:W-:Y:S02]  /*1fa0*/  IADD3 R12, PT, PT, R18, UR10, R12 ;  /* 0x0000000a120c7c10 */ /* 0x000fe4000fffe00c */
[----:B------:R-:W-:Y:S02]  /*1fb0*/  LOP3.LUT R27, R6, R5, R7, 0xb8, !PT ;  /* 0x00000005061b7212 */ /* 0x000fe400078eb807 */
[----:B------:R-:W-:Y:S02]  /*1fc0*/  LOP3.LUT R24, R23, R13, R24, 0x96, !PT ;  /* 0x0000000d17187212 */ /* 0x000fe400078e9618 */
[----:B------:R-:W-:-:S02]  /*1fd0*/  IADD3 R14, PT, PT, R8, R25, R14 ;  /* 0x00000019080e7210 */ /* 0x000fc40007ffe00e */
[----:B------:R-:W-:Y:S01]  /*1fe0*/  IADD3 R8, PT, PT, R28, R12, R27 ;  /* 0x0000000c1c087210 */ /* 0x000fe20007ffe01b */
[----:B------:R-:W-:Y:S01]  /*1ff0*/  IMAD.IADD R13, R15, 0x1, R24 ;  /* 0x000000010f0d7824 */ /* 0x000fe200078e0218 */
[C-C-:B------:R-:W-:Y:S02]  /*2000*/  SHF.L.W.U32.HI R12, R14.reuse, 0x1e, R14.reuse ;  /* 0x0000001e0e0c7819 */ /* 0x140fe40000010e0e */
[C---:B------:R-:W-:Y:S01]  /*2010*/  SHF.L.W.U32.HI R23, R14.reuse, 0x13, R14 ;  /* 0x000000130e177819 */ /* 0x040fe20000010e0e */
[C---:B------:R-:W-:Y:S01]  /*2020*/  IMAD.IADD R24, R14.reuse, 0x1, R8 ;  /* 0x000000010e187824 */ /* 0x040fe200078e0208 */
[--C-:B------:R-:W-:Y:S02]  /*2030*/  SHF.L.W.U32.HI R25, R14, 0xa, R14.reuse ;  /* 0x0000000a0e197819 */ /* 0x100fe40000010e0e */
[----:B------:R-:W-:Y:S02]  /*2040*/  LOP3.LUT R21, R26, R21, R14, 0xe8, !PT ;  /* 0x000000151a157212 */ /* 0x000fe400078ee80e */
[----:B------:R-:W-:-:S02]  /*2050*/  SHF.L.W.U32.HI R27, R24, 0x1a, R24 ;  /* 0x0000001a181b7819 */ /* 0x000fc40000010e18 */
[C-C-:B------:R-:W-:Y:S02]  /*2060*/  SHF.L.W.U32.HI R28, R24.reuse, 0x15, R24.reuse ;  /* 0x00000015181c7819 */ /* 0x140fe40000010e18 */
[----:B------:R-:W-:Y:S02]  /*2070*/  SHF.L.W.U32.HI R29, R24, 0x7, R24 ;  /* 0x00000007181d7819 */ /* 0x000fe40000010e18 */
[----:B------:R-:W-:Y:S02]  /*2080*/  LOP3.LUT R12, R25, R12, R23, 0x96, !PT ;  /* 0x0000000c190c7212 */ /* 0x000fe400078e9617 */
[----:B------:R-:W-:Y:S01]  /*2090*/  IADD3 R6, PT, PT, R13, UR11, R6 ;  /* 0x0000000b0d067c10 */ /* 0x000fe2000fffe006 */
[----:B------:R-:W0:Y:S01]  /*20a0*/  LDCU.128 UR8, c[0x3][0xb0] ;  /* 0x00c01600ff0877ac */ /* 0x000e220008000c00 */
[----:B------:R-:W-:Y:S02]  /*20b0*/  LOP3.LUT R28, R29, R27, R28, 0x96, !PT ;  /* 0x0000001b1d1c7212 */ /* 0x000fe400078e961c */
[----:B------:R-:W-:-:S02]  /*20c0*/  LOP3.LUT R23, R7, R24, R5, 0xb8, !PT ;  /* 0x0000001807177212 */ /* 0x000fc400078eb805 */
[----:B------:R-:W-:Y:S02]  /*20d0*/  IADD3 R9, PT, PT, R9, R12, R21 ;  /* 0x0000000c09097210 */ /* 0x000fe40007ffe015 */
[----:B------:R-:W-:Y:S02]  /*20e0*/  IADD3 R28, PT, PT, R28, R6, R23 ;  /* 0x000000061c1c7210 */ /* 0x000fe40007ffe017 */
[C-C-:B------:R-:W-:Y:S02]  /*20f0*/  SHF.L.W.U32.HI R6, R9.reuse, 0x1e, R9.reuse ;  /* 0x0000001e09067819 */ /* 0x140fe40000010e09 */
[C-C-:B------:R-:W-:Y:S01]  /*2100*/  SHF.L.W.U32.HI R23, R9.reuse, 0x13, R9.reuse ;  /* 0x0000001309177819 */ /* 0x140fe20000010e09 */
[C---:B------:R-:W-:Y:S01]  /*2110*/  IMAD.IADD R21, R9.reuse, 0x1, R28 ;  /* 0x0000000109157824 */ /* 0x040fe200078e021c */
[--C-:B------:R-:W-:Y:S02]  /*2120*/  SHF.L.W.U32.HI R12, R9, 0xa, R9.reuse ;  /* 0x0000000a090c7819 */ /* 0x100fe40000010e09 */
[----:B------:R-:W-:-:S02]  /*2130*/  LOP3.LUT R26, R14, R26, R9, 0xe8, !PT ;  /* 0x0000001a0e1a7212 */ /* 0x000fc400078ee809 */
[----:B------:R-:W-:Y:S02]  /*2140*/  LOP3.LUT R25, R12, R6, R23, 0x96, !PT ;  /* 0x000000060c197212 */ /* 0x000fe400078e9617 */
[C-C-:B------:R-:W-:Y:S02]  /*2150*/  SHF.L.W.U32.HI R6, R18.reuse, 0xf, R18.reuse ;  /* 0x0000000f12067819 */ /* 0x140fe40000010e12 */
[--C-:B------:R-:W-:Y:S02]  /*2160*/  SHF.L.W.U32.HI R23, R18, 0xd, R18.reuse ;  /* 0x0000000d12177819 */ /* 0x100fe40000010e12 */
[----:B------:R-:W-:Y:S02]  /*2170*/  SHF.R.U32.HI R12, RZ, 0xa, R18 ;  /* 0x0000000aff0c7819 */ /* 0x000fe40000011612 */
[C-C-:B------:R-:W-:Y:S02]  /*2180*/  SHF.L.W.U32.HI R27, R21.reuse, 0x1a, R21.reuse ;  /* 0x0000001a151b7819 */ /* 0x140fe40000010e15 */
[----:B------:R-:W-:-:S02]  /*2190*/  SHF.L.W.U32.HI R30, R21, 0x15, R21 ;  /* 0x00000015151e7819 */ /* 0x000fc40000010e15 */
[----:B------:R-:W-:Y:S02]  /*21a0*/  SHF.L.W.U32.HI R29, R21, 0x7, R21 ;  /* 0x00000007151d7819 */ /* 0x000fe40000010e15 */
[----:B------:R-:W-:Y:S02]  /*21b0*/  LOP3.LUT R23, R12, R6, R23, 0x96, !PT ;  /* 0x000000060c177212 */ /* 0x000fe400078e9617 */
[----:B------:R-:W-:Y:S02]  /*21c0*/  LOP3.LUT R30, R29, R27, R30, 0x96, !PT ;  /* 0x0000001b1d1e7212 */ /* 0x000fe400078e961e */
[----:B------:R-:W-:Y:S01]  /*21d0*/  LOP3.LUT R27, R5, R21, R24, 0xb8, !PT ;  /* 0x00000015051b7212 */ /* 0x000fe200078eb818 */
[----:B------:R-:W-:Y:S01]  /*21e0*/  IMAD.IADD R12, R22, 0x1, R23 ;  /* 0x00000001160c7824 */ /* 0x000fe200078e0217 */
[----:B------:R-:W-:Y:S02]  /*21f0*/  IADD3 R6, PT, PT, R10, R25, R26 ;  /* 0x000000190a067210 */ /* 0x000fe40007ffe01a */
[----:B------:R-:W-:-:S02]  /*2200*/  IADD3 R27, PT, PT, R30, R27, R7 ;  /* 0x0000001b1e1b7210 */ /* 0x000fc40007ffe007 */
[C---:B------:R-:W-:Y:S02]  /*2210*/  SHF.L.W.U32.HI R7, R13.reuse, 0xf, R13 ;  /* 0x0000000f0d077819 */ /* 0x040fe40000010e0d */
[----:B0-----:R-:W-:Y:S02]  /*2220*/  IADD3 R27, PT, PT, R12, UR8, R27 ;  /* 0x000000080c1b7c10 */ /* 0x001fe4000fffe01b */
[--C-:B------:R-:W-:Y:S02]  /*2230*/  SHF.L.W.U32.HI R10, R13, 0xd, R13.reuse ;  /* 0x0000000d0d0a7819 */ /* 0x100fe40000010e0d */
[----:B------:R-:W-:Y:S01]  /*2240*/  SHF.R.U32.HI R23, RZ, 0xa, R13 ;  /* 0x0000000aff177819 */ /* 0x000fe2000001160d */
[C---:B------:R-:W-:Y:S01]  /*2250*/  IMAD.IADD R25, R6.reuse, 0x1, R27 ;  /* 0x0000000106197824 */ /* 0x040fe200078e021b */
[----:B------:R-:W-:Y:S02]  /*2260*/  SHF.L.W.U32.HI R26, R6, 0x13, R6 ;  /* 0x00000013061a7819 */ /* 0x000fe40000010e06 */
[----:B------:R-:W-:-:S02]  /*2270*/  LOP3.LUT R10, R23, R7, R10, 0x96, !PT ;  /* 0x00000007170a7212 */ /* 0x000fc400078e960a */
[C-C-:B------:R-:W-:Y:S02]  /*2280*/  SHF.L.W.U32.HI R7, R6.reuse, 0x1e, R6.reuse ;  /* 0x0000001e06077819 */ /* 0x140fe40000010e06 */
[----:B------:R-:W-:Y:S01]  /*2290*/  SHF.L.W.U32.HI R23, R6, 0xa, R6 ;  /* 0x0000000a06177819 */ /* 0x000fe20000010e06 */
[----:B------:R-:W-:Y:S01]  /*22a0*/  IMAD.IADD R10, R17, 0x1, R10 ;  /* 0x00000001110a7824 */ /* 0x000fe200078e020a */
[C-C-:B------:R-:W-:Y:S02]  /*22b0*/  SHF.L.W.U32.HI R29, R25.reuse, 0x1a, R25.reuse ;  /* 0x0000001a191d7819 */ /* 0x140fe40000010e19 */
[C-C-:B------:R-:W-:Y:S02]  /*22c0*/  SHF.L.W.U32.HI R30, R25.reuse, 0x15, R25.reuse ;  /* 0x00000015191e7819 */ /* 0x140fe40000010e19 */
[----:B------:R-:W-:Y:S02]  /*22d0*/  SHF.L.W.U32.HI R31, R25, 0x7, R25 ;  /* 0x00000007191f7819 */ /* 0x000fe40000010e19 */
[----:B------:R-:W-:-:S02]  /*22e0*/  LOP3.LUT R26, R23, R7, R26, 0x96, !PT ;  /* 0x00000007171a7212 */ /* 0x000fc400078e961a */
[----:B------:R-:W-:Y:S02]  /*22f0*/  LOP3.LUT R7, R31, R29, R30, 0x96, !PT ;  /* 0x0000001d1f077212 */ /* 0x000fe400078e961e */
[----:B------:R-:W-:Y:S02]  /*2300*/  LOP3.LUT R14, R9, R14, R6, 0xe8, !PT ;  /* 0x0000000e090e7212 */ /* 0x000fe400078ee806 */
[----:B------:R-:W-:Y:S02]  /*2310*/  IADD3 R5, PT, PT, R10, UR9, R5 ;  /* 0x000000090a057c10 */ /* 0x000fe4000fffe005 */
[----:B------:R-:W-:Y:S02]  /*2320*/  LOP3.LUT R30, R24, R25, R21, 0xb8, !PT ;  /* 0x00000019181e7212 */ /* 0x000fe400078eb815 */
[----:B------:R-:W-:Y:S02]  /*2330*/  IADD3 R26, PT, PT, R11, R26, R14 ;  /* 0x0000001a0b1a7210 */ /* 0x000fe40007ffe00e */
[----:B------:R-:W-:-:S02]  /*2340*/  IADD3 R7, PT, PT, R7, R5, R30 ;  /* 0x0000000507077210 */ /* 0x000fc40007ffe01e */
[C-C-:B------:R-:W-:Y:S02]  /*2350*/  SHF.L.W.U32.HI R5, R12.reuse, 0xf, R12.reuse ;  /* 0x0000000f0c057819 */ /* 0x140fe40000010e0c */
[--C-:B------:R-:W-:Y:S01]  /*2360*/  SHF.L.W.U32.HI R30, R12, 0xd, R12.reuse ;  /* 0x0000000d0c1e7819 */ /* 0x100fe20000010e0c */
[C---:B------:R-:W-:Y:S01]  /*2370*/  IMAD.IADD R14, R26.reuse, 0x1, R7 ;  /* 0x000000011a0e7824 */ /* 0x040fe200078e0207 */
[----:B------:R-:W-:Y:S02]  /*2380*/  SHF.R.U32.HI R11, RZ, 0xa, R12 ;  /* 0x0000000aff0b7819 */ /* 0x000fe4000001160c */
[C---:B------:R-:W-:Y:S02]  /*2390*/  SHF.L.W.U32.HI R23, R26.reuse, 0x1e, R26 ;  /* 0x0000001e1a177819 */ /* 0x040fe40000010e1a */
[----:B------:R-:W-:Y:S02]  /*23a0*/  LOP3.LUT R30, R11, R5, R30, 0x96, !PT ;  /* 0x000000050b1e7212 */ /* 0x000fe400078e961e */
[----:B------:R-:W-:-:S02]  /*23b0*/  SHF.L.W.U32.HI R32, R26, 0x13, R26 ;  /* 0x000000131a207819 */ /* 0x000fc40000010e1a */
[----:B------:R-:W-:Y:S01]  /*23c0*/  SHF.L.W.U32.HI R29, R26, 0xa, R26 ;  /* 0x0000000a1a1d7819 */ /* 0x000fe20000010e1a */
[----:B------:R-:W-:Y:S01]  /*23d0*/  IMAD.IADD R11, R19, 0x1, R30 ;  /* 0x00000001130b7824 */ /* 0x000fe200078e021e */
[C-C-:B------:R-:W-:Y:S02]  /*23e0*/  SHF.L.W.U32.HI R31, R14.reuse, 0x1a, R14.reuse ;  /* 0x0000001a0e1f7819 */ /* 0x140fe40000010e0e */
[C-C-:B------:R-:W-:Y:S02]  /*23f0*/  SHF.L.W.U32.HI R34, R14.reuse, 0x15, R14.reuse ;  /* 0x000000150e227819 */ /* 0x140fe40000010e0e */
[----:B------:R-:W-:Y:S02]  /*2400*/  SHF.L.W.U32.HI R33, R14, 0x7, R14 ;  /* 0x000000070e217819 */ /* 0x000fe40000010e0e */
[----:B------:R-:W-:Y:S02]  /*2410*/  LOP3.LUT R29, R29, R23, R32, 0x96, !PT ;  /* 0x000000171d1d7212 */ /* 0x000fe400078e9620 */
[----:B------:R-:W-:-:S02]  /*2420*/  LOP3.LUT R9, R6, R9, R26, 0xe8, !PT ;  /* 0x0000000906097212 */ /* 0x000fc400078ee81a */
[----:B------:R-:W-:Y:S02]  /*2430*/  IADD3 R32, PT, PT, R11, UR10, R24 ;  /* 0x0000000a0b207c10 */ /* 0x000fe4000fffe018 */
[----:B------:R-:W-:Y:S02]  /*2440*/  LOP3.LUT R31, R33, R31, R34, 0x96, !PT ;  /* 0x0000001f211f7212 */ /* 0x000fe400078e9622 */
[----:B------:R-:W-:Y:S02]  /*2450*/  LOP3.LUT R24, R21, R14, R25, 0xb8, !PT ;  /* 0x0000000e15187212 */ /* 0x000fe400078eb819 */
[C-C-:B------:R-:W-:Y:S02]  /*2460*/  SHF.L.W.U32.HI R5, R10.reuse, 0xf, R10.reuse ;  /* 0x0000000f0a057819 */ /* 0x140fe40000010e0a */
[--C-:B------:R-:W-:Y:S02]  /*2470*/  SHF.L.W.U32.HI R30, R10, 0xd, R10.reuse ;  /* 0x0000000d0a1e7819 */ /* 0x100fe40000010e0a */
[----:B------:R-:W-:-:S02]  /*2480*/  SHF.R.U32.HI R23, RZ, 0xa, R10 ;  /* 0x0000000aff177819 */ /* 0x000fc4000001160a */
[----:B------:R-:W-:Y:S02]  /*2490*/  IADD3 R29, PT, PT, R8, R29, R9 ;  /* 0x0000001d081d7210 */ /* 0x000fe40007ffe009 */
[----:B------:R-:W-:Y:S02]  /*24a0*/  IADD3 R9, PT, PT, R31, R32, R24 ;  /* 0x000000201f097210 */ /* 0x000fe40007ffe018 */
[----:B------:R-:W-:Y:S02]  /*24b0*/  LOP3.LUT R5, R23, R5, R30, 0x96, !PT ;  /* 0x0000000517057212 */ /* 0x000fe400078e961e */
[C---:B------:R-:W-:Y:S01]  /*24c0*/  SHF.L.W.U32.HI R30, R29.reuse, 0x13, R29 ;  /* 0x000000131d1e7819 */ /* 0x040fe20000010e1d */
[C---:B------:R-:W-:Y:S01]  /*24d0*/  IMAD.IADD R24, R29.reuse, 0x1, R9 ;  /* 0x000000011d187824 */ /* 0x040fe200078e0209 */
[C---:B------:R-:W-:Y:S01]  /*24e0*/  SHF.L.W.U32.HI R23, R29.reuse, 0xa, R29 ;  /* 0x0000000a1d177819 */ /* 0x040fe20000010e1d */
[----:B------:R-:W-:Y:S01]  /*24f0*/  IMAD.IADD R8, R20, 0x1, R5 ;  /* 0x0000000114087824 */ /* 0x000fe200078e0205 */
[----:B------:R-:W-:-:S02]  /*2500*/  SHF.L.W.U32.HI R5, R29, 0x1e, R29 ;  /* 0x0000001e1d057819 */ /* 0x000fc40000010e1d */
[C-C-:B------:R-:W-:Y:S02]  /*2510*/  SHF.L.W.U32.HI R31, R24.reuse, 0x1a, R24.reuse ;  /* 0x0000001a181f7819 */ /* 0x140fe40000010e18 */
[C-C-:B------:R-:W-:Y:S02]  /*2520*/  SHF.L.W.U32.HI R32, R24.reuse, 0x15, R24.reuse ;  /* 0x0000001518207819 */ /* 0x140fe40000010e18 */
[----:B------:R-:W-:Y:S02]  /*2530*/  SHF.L.W.U32.HI R33, R24, 0x7, R24 ;  /* 0x0000000718217819 */ /* 0x000fe40000010e18 */
[----:B------:R-:W-:Y:S02]  /*2540*/  LOP3.LUT R5, R23, R5, R30, 0x96, !PT ;  /* 0x0000000517057212 */ /* 0x000fe400078e961e */
[----:B------:R-:W-:Y:S01]  /*2550*/  IADD3 R23, PT, PT, R8, UR11, R21 ;  /* 0x0000000b08177c10 */ /* 0x000fe2000fffe015 */
[----:B------:R-:W0:Y:S01]  /*2560*/  LDCU.128 UR8, c[0x3][0xc0] ;  /* 0x00c01800ff0877ac */ /* 0x000e220008000c00 */
[----:B------:R-:W-:-:S02]  /*2570*/  LOP3.LUT R21, R33, R31, R32, 0x96, !PT ;  /* 0x0000001f21157212 */ /* 0x000fc400078e9620 */
[----:B------:R-:W-:Y:S02]  /*2580*/  LOP3.LUT R6, R26, R6, R29, 0xe8, !PT ;  /* 0x000000061a067212 */ /* 0x000fe400078ee81d */
[----:B------:R-:W-:Y:S02]  /*2590*/  LOP3.LUT R30, R25, R24, R14, 0xb8, !PT ;  /* 0x00000018191e7212 */ /* 0x000fe400078eb80e */
[----:B------:R-:W-:Y:S02]  /*25a0*/  IADD3 R28, PT, PT, R28, R5, R6 ;  /* 0x000000051c1c7210 */ /* 0x000fe40007ffe006 */
[----:B------:R-:W-:Y:S02]  /*25b0*/  IADD3 R21, PT, PT, R21, R23, R30 ;  /* 0x0000001715157210 */ /* 0x000fe40007ffe01e */
[----:B------:R-:W-:Y:S02]  /*25c0*/  SHF.L.W.U32.HI R5, R11, 0xf, R11 ;  /* 0x0000000f0b057819 */ /* 0x000fe40000010e0b */
        /* <DEDUP_REMOVED lines=9> */
[--C-:B------:R-:W-:Y:S02]  /*2660*/  SHF.L.W.U32.HI R6, R11, 0xd, R11.reuse ;  /* 0x0000000d0b067819 */ /* 0x100fe40000010e0b */
[----:B------:R-:W-:Y:S02]  /*2670*/  SHF.R.U32.HI R30, RZ, 0xa, R11 ;  /* 0x0000000aff1e7819 */ /* 0x000fe4000001160b */
[----:B------:R-:W-:Y:S02]  /*2680*/  SHF.L.W.U32.HI R31, R28, 0x1e, R28 ;  /* 0x0000001e1c1f7819 */ /* 0x000fe40000010e1c */
[----:B------:R-:W-:Y:S02]  /*2690*/  LOP3.LUT R5, R30, R5, R6, 0x96, !PT ;  /* 0x000000051e057212 */ /* 0x000fe400078e9606 */
[----:B------:R-:W-:Y:S02]  /*26a0*/  LOP3.LUT R32, R33, R31, R32, 0x96, !PT ;  /* 0x0000001f21207212 */ /* 0x000fe400078e9620 */
[----:B------:R-:W-:Y:S01]  /*26b0*/  IADD3 R25, PT, PT, R34, R35, R25 ;  /* 0x0000002322197210 */ /* 0x000fe20007ffe019 */
[----:B------:R-:W-:Y:S01]  /*26c0*/  IMAD.IADD R6, R16, 0x1, R5 ;  /* 0x0000000110067824 */ /* 0x000fe200078e0205 */
[----:B------:R-:W-:-:S02]  /*26d0*/  IADD3 R27, PT, PT, R27, R32, R26 ;  /* 0x000000201b1b7210 */ /* 0x000fc40007ffe01a */
[--C-:B------:R-:W-:Y:S02]  /*26e0*/  SHF.L.W.U32.HI R5, R8, 0xf, R8.reuse ;  /* 0x0000000f08057819 */ /* 0x100fe40000010e08 */
        /* <DEDUP_REMOVED lines=18> */
[----:B------:R-:W-:-:S02]  /*2810*/  SHF.L.W.U32.HI R31, R15, 0x19, R15 ;  /* 0x000000190f1f7819 */ /* 0x000fc40000010e0f */
[--C-:B------:R-:W-:Y:S02]  /*2820*/  SHF.L.W.U32.HI R34, R15, 0xe, R15.reuse ;  /* 0x0000000e0f227819 */ /* 0x100fe40000010e0f */
[----:B------:R-:W-:Y:S02]  /*2830*/  SHF.R.U32.HI R35, RZ, 0x3, R15 ;  /* 0x00000003ff237819 */ /* 0x000fe4000001160f */
[C-C-:B------:R-:W-:Y:S02]  /*2840*/  SHF.L.W.U32.HI R30, R6.reuse, 0xf, R6.reuse ;  /* 0x0000000f061e7819 */ /* 0x140fe40000010e06 */
[--C-:B------:R-:W-:Y:S02]  /*2850*/  SHF.L.W.U32.HI R33, R6, 0xd, R6.reuse ;  /* 0x0000000d06217819 */ /* 0x100fe40000010e06 */
[----:B------:R-:W-:Y:S02]  /*2860*/  SHF.R.U32.HI R32, RZ, 0xa, R6 ;  /* 0x0000000aff207819 */ /* 0x000fe40000011606 */
[----:B------:R-:W-:-:S02]  /*2870*/  IADD3 R29, PT, PT, R37, R39, R38 ;  /* 0x00000027251d7210 */ /* 0x000fc40007ffe026 */
[----:B------:R-:W-:Y:S02]  /*2880*/  LOP3.LUT R31, R35, R31, R34, 0x96, !PT ;  /* 0x0000001f231f7212 */ /* 0x000fe400078e9622 */
[----:B------:R-:W-:Y:S01]  /*2890*/  LOP3.LUT R32, R32, R30, R33, 0x96, !PT ;  /* 0x0000001e20207212 */ /* 0x000fe200078e9621 */
[C---:B------:R-:W-:Y:S01]  /*28a0*/  IMAD.IADD R30, R14.reuse, 0x1, R29 ;  /* 0x000000010e1e7824 */ /* 0x040fe200078e021d */
[C-C-:B------:R-:W-:Y:S02]  /*28b0*/  SHF.L.W.U32.HI R7, R5.reuse, 0xf, R5.reuse ;  /* 0x0000000f05077819 */ /* 0x140fe40000010e05 */
[--C-:B------:R-:W-:Y:S02]  /*28c0*/  SHF.L.W.U32.HI R34, R5, 0xd, R5.reuse ;  /* 0x0000000d05227819 */ /* 0x100fe40000010e05 */
[----:B------:R-:W-:Y:S02]  /*28d0*/  SHF.R.U32.HI R33, RZ, 0xa, R5 ;  /* 0x0000000aff217819 */ /* 0x000fe40000011605 */
[----:B------:R-:W-:-:S02]  /*28e0*/  SHF.L.W.U32.HI R35, R14, 0x1e, R14 ;  /* 0x0000001e0e237819 */ /* 0x000fc40000010e0e */
[C-C-:B------:R-:W-:Y:S02]  /*28f0*/  SHF.L.W.U32.HI R36, R14.reuse, 0x13, R14.reuse ;  /* 0x000000130e247819 */ /* 0x140fe40000010e0e */
[----:B------:R-:W-:Y:S02]  /*2900*/  SHF.L.W.U32.HI R37, R14, 0xa, R14 ;  /* 0x0000000a0e257819 */ /* 0x000fe40000010e0e */
[----:B------:R-:W-:Y:S02]  /*2910*/  LOP3.LUT R33, R33, R7, R34, 0x96, !PT ;  /* 0x0000000721217212 */ /* 0x000fe400078e9622 */
[C-C-:B------:R-:W-:Y:S02]  /*2920*/  SHF.L.W.U32.HI R38, R30.reuse, 0x1a, R30.reuse ;  /* 0x0000001a1e267819 */ /* 0x140fe40000010e1e */
[C-C-:B------:R-:W-:Y:S02]  /*2930*/  SHF.L.W.U32.HI R39, R30.reuse, 0x15, R30.reuse ;  /* 0x000000151e277819 */ /* 0x140fe40000010e1e */
[----:B------:R-:W-:-:S02]  /*2940*/  SHF.L.W.U32.HI R40, R30, 0x7, R30 ;  /* 0x000000071e287819 */ /* 0x000fc40000010e1e */
[----:B------:R-:W-:Y:S02]  /*2950*/  IADD3 R7, PT, PT, R13, -0x1fe3fff2, R32 ;  /* 0xe01c000e0d077810 */ /* 0x000fe40007ffe020 */
[----:B------:R-:W-:Y:S02]  /*2960*/  LOP3.LUT R36, R37, R35, R36, 0x96, !PT ;  /* 0x0000002325247212 */ /* 0x000fe400078e9624 */
[----:B------:R-:W-:Y:S02]  /*2970*/  LOP3.LUT R38, R40, R38, R39, 0x96, !PT ;  /* 0x0000002628267212 */ /* 0x000fe400078e9627 */
[----:B------:R-:W-:Y:S02]  /*2980*/  LOP3.LUT R28, R27, R28, R14, 0xe8, !PT ;  /* 0x0000001c1b1c7212 */ /* 0x000fe400078ee80e */
[----:B------:R-:W-:Y:S02]  /*2990*/  IADD3 R24, PT, PT, R7, UR10, R24 ;  /* 0x0000000a07187c10 */ /* 0x000fe4000fffe018 */
[----:B------:R-:W-:-:S02]  /*29a0*/  LOP3.LUT R35, R23, R30, R26, 0xb8, !PT ;  /* 0x0000001e17237212 */ /* 0x000fc400078eb81a */
[----:B------:R-:W-:Y:S02]  /*29b0*/  IADD3 R31, PT, PT, R33, R31, R12 ;  /* 0x0000001f211f7210 */ /* 0x000fe40007ffe00c */
[----:B------:R-:W-:Y:S02]  /*29c0*/  IADD3 R33, PT, PT, R9, R36, R28 ;  /* 0x0000002409217210 */ /* 0x000fe40007ffe01c */
[----:B------:R-:W-:Y:S01]  /*29d0*/  IADD3 R24, PT, PT, R38, R24, R35 ;  /* 0x0000001826187210 */ /* 0x000fe20007ffe023 */
[----:B------:R-:W-:Y:S01]  /*29e0*/  VIADD R9, R31, 0x70 ;  /* 0x000000701f097836 */ /* 0x000fe20000000000 */
[C-C-:B------:R-:W-:Y:S02]  /*29f0*/  SHF.L.W.U32.HI R28, R33.reuse, 0x1e, R33.reuse ;  /* 0x0000001e211c7819 */ /* 0x140fe40000010e21 */
[C-C-:B------:R-:W-:Y:S01]  /*2a00*/  SHF.L.W.U32.HI R35, R33.reuse, 0x13, R33.reuse ;  /* 0x0000001321237819 */ /* 0x140fe20000010e21 */
[C---:B------:R-:W-:Y:S01]  /*2a10*/  IMAD.IADD R31, R33.reuse, 0x1, R24 ;  /* 0x00000001211f7824 */ /* 0x040fe200078e0218 */
[----:B------:R-:W-:-:S02]  /*2a20*/  SHF.L.W.U32.HI R32, R33, 0xa, R33 ;  /* 0x0000000a21207819 */ /* 0x000fc40000010e21 */
[----:B------:R-:W-:Y:S01]  /*2a30*/  IADD3 R39, PT, PT, R9, UR11, R23 ;  /* 0x0000000b09277c10 */ /* 0x000fe2000fffe017 */
[----:B------:R-:W0:Y:S01]  /*2a40*/  LDCU.128 UR8, c[0x3][0xd0] ;  /* 0x00c01a00ff0877ac */ /* 0x000e220008000c00 */
[C-C-:B------:R-:W-:Y:S02]  /*2a50*/  SHF.L.W.U32.HI R34, R31.reuse, 0x1a, R31.reuse ;  /* 0x0000001a1f227819 */ /* 0x140fe40000010e1f */
[C-C-:B------:R-:W-:Y:S02]  /*2a60*/  SHF.L.W.U32.HI R37, R31.reuse, 0x15, R31.reuse ;  /* 0x000000151f257819 */ /* 0x140fe40000010e1f */
[----:B------:R-:W-:Y:S02]  /*2a70*/  SHF.L.W.U32.HI R36, R31, 0x7, R31 ;  /* 0x000000071f247819 */ /* 0x000fe40000010e1f */
[----:B------:R-:W-:Y:S02]  /*2a80*/  LOP3.LUT R38, R32, R28, R35, 0x96, !PT ;  /* 0x0000001c20267212 */ /* 0x000fe400078e9623 */
[----:B------:R-:W-:-:S02]  /*2a90*/  SHF.L.W.U32.HI R23, R22, 0x19, R22 ;  /* 0x0000001916177819 */ /* 0x000fc40000010e16 */
[--C-:B------:R-:W-:Y:S02]  /*2aa0*/  SHF.L.W.U32.HI R28, R22, 0xe, R22.reuse ;  /* 0x0000000e161c7819 */ /* 0x100fe40000010e16 */
[----:B------:R-:W-:Y:S02]  /*2ab0*/  SHF.R.U32.HI R32, RZ, 0x3, R22 ;  /* 0x00000003ff207819 */ /* 0x000fe40000011616 */
[----:B------:R-:W-:Y:S02]  /*2ac0*/  LOP3.LUT R27, R14, R27, R33, 0xe8, !PT ;  /* 0x0000001b0e1b7212 */ /* 0x000fe400078ee821 */
[----:B------:R-:W-:Y:S02]  /*2ad0*/  LOP3.LUT R37, R36, R34, R37, 0x96, !PT ;  /* 0x0000002224257212 */ /* 0x000fe400078e9625 */
[----:B------:R-:W-:Y:S02]  /*2ae0*/  LOP3.LUT R40, R26, R31, R30, 0xb8, !PT ;  /* 0x0000001f1a287212 */ /* 0x000fe400078eb81e */
[----:B------:R-:W-:-:S02]  /*2af0*/  LOP3.LUT R23, R32, R23, R28, 0x96, !PT ;  /* 0x0000001720177212 */ /* 0x000fc400078e961c */
[C-C-:B------:R-:W-:Y:S02]  /*2b00*/  SHF.L.W.U32.HI R34, R19.reuse, 0x19, R19.reuse ;  /* 0x0000001913227819 */ /* 0x140fe40000010e13 */
[--C-:B------:R-:W-:Y:S02]  /*2b10*/  SHF.L.W.U32.HI R35, R19, 0xe, R19.reuse ;  /* 0x0000000e13237819 */ /* 0x100fe40000010e13 */
[----:B------:R-:W-:Y:S02]  /*2b20*/  SHF.R.U32.HI R36, RZ, 0x3, R19 ;  /* 0x00000003ff247819 */ /* 0x000fe40000011613 */
[----:B------:R-:W-:Y:S02]  /*2b30*/  IADD3 R28, PT, PT, R21, R38, R27 ;  /* 0x00000026151c7210 */ /* 0x000fe40007ffe01b */
[----:B------:R-:W-:Y:S02]  /*2b40*/  IADD3 R21, PT, PT, R37, R39, R40 ;  /* 0x0000002725157210 */ /* 0x000fe40007ffe028 */
[----:B------:R-:W-:-:S02]  /*2b50*/  LOP3.LUT R32, R36, R34, R35, 0x96, !PT ;  /* 0x0000002224207212 */ /* 0x000fc400078e9623 */
[----:B------:R-:W-:Y:S01]  /*2b60*/  IADD3 R36, PT, PT, R10, R23, R15 ;  /* 0x000000170a247210 */ /* 0x000fe20007ffe00f */
[C---:B------:R-:W-:Y:S01]  /*2b70*/  IMAD.IADD R23, R28.reuse, 0x1, R21 ;  /* 0x000000011c177824 */ /* 0x040fe200078e0215 */
[C-C-:B------:R-:W-:Y:S02]  /*2b80*/  SHF.L.W.U32.HI R37, R28.reuse, 0x1e, R28.reuse ;  /* 0x0000001e1c257819 */ /* 0x140fe40000010e1c */
[C-C-:B------:R-:W-:Y:S02]  /*2b90*/  SHF.L.W.U32.HI R38, R28.reuse, 0x13, R28.reuse ;  /* 0x000000131c267819 */ /* 0x140fe40000010e1c */
[----:B------:R-:W-:Y:S02]  /*2ba0*/  SHF.L.W.U32.HI R39, R28, 0xa, R28 ;  /* 0x0000000a1c277819 */ /* 0x000fe40000010e1c */
[C-C-:B------:R-:W-:Y:S02]  /*2bb0*/  SHF.L.W.U32.HI R27, R7.reuse, 0xf, R7.reuse ;  /* 0x0000000f071b7819 */ /* 0x140fe40000010e07 */
[----:B------:R-:W-:-:S02]  /*2bc0*/  SHF.L.W.U32.HI R34, R7, 0xd, R7 ;  /* 0x0000000d07227819 */ /* 0x000fc40000010e07 */
[----:B------:R-:W-:Y:S02]  /*2bd0*/  SHF.R.U32.HI R35, RZ, 0xa, R7 ;  /* 0x0000000aff237819 */ /* 0x000fe40000011607 */
[----:B------:R-:W-:Y:S02]  /*2be0*/  LOP3.LUT R38, R39, R37, R38, 0x96, !PT ;  /* 0x0000002527267212 */ /* 0x000fe400078e9626 */
[C-C-:B------:R-:W-:Y:S02]  /*2bf0*/  SHF.L.W.U32.HI R37, R23.reuse, 0x1a, R23.reuse ;  /* 0x0000001a17257819 */ /* 0x140fe40000010e17 */
[C-C-:B------:R-:W-:Y:S02]  /*2c00*/  SHF.L.W.U32.HI R40, R23.reuse, 0x15, R23.reuse ;  /* 0x0000001517287819 */ /* 0x140fe40000010e17 */
[----:B------:R-:W-:Y:S02]  /*2c10*/  SHF.L.W.U32.HI R39, R23, 0x7, R23 ;  /* 0x0000000717277819 */ /* 0x000fe40000010e17 */
[----:B------:R-:W-:-:S02]  /*2c20*/  LOP3.LUT R27, R35, R27, R34, 0x96, !PT ;  /* 0x0000001b231b7212 */ /* 0x000fc400078e9622 */
[----:B------:R-:W-:Y:S02]  /*2c30*/  LOP3.LUT R39, R39, R37, R40, 0x96, !PT ;  /* 0x0000002527277212 */ /* 0x000fe400078e9628 */
[----:B------:R-:W-:Y:S01]  /*2c40*/  LOP3.LUT R37, R33, R14, R28, 0xe8, !PT ;  /* 0x0000000e21257212 */ /* 0x000fe200078ee81c */
[----:B------:R-:W-:Y:S01]  /*2c50*/  IMAD.IADD R14, R27, 0x1, R36 ;  /* 0x000000011b0e7824 */ /* 0x000fe200078e0224 */
[----:B------:R-:W-:Y:S02]  /*2c60*/  LOP3.LUT R40, R30, R23, R31, 0xb8, !PT ;  /* 0x000000171e287212 */ /* 0x000fe400078eb81f */
[C-C-:B------:R-:W-:Y:S02]  /*2c70*/  SHF.L.W.U32.HI R15, R17.reuse, 0x19, R17.reuse ;  /* 0x00000019110f7819 */ /* 0x140fe40000010e11 */
[--C-:B------:R-:W-:Y:S02]  /*2c80*/  SHF.L.W.U32.HI R34, R17, 0xe, R17.reuse ;  /* 0x0000000e11227819 */ /* 0x100fe40000010e11 */
[----:B------:R-:W-:-:S02]  /*2c90*/  SHF.R.U32.HI R35, RZ, 0x3, R17 ;  /* 0x00000003ff237819 */ /* 0x000fc40000011611 */
[----:B------:R-:W-:Y:S02]  /*2ca0*/  IADD3 R27, PT, PT, R25, R38, R37 ;  /* 0x00000026191b7210 */ /* 0x000fe40007ffe025 */
[----:B------:R-:W-:Y:S02]  /*2cb0*/  IADD3 R25, PT, PT, R39, R40, R26 ;  /* 0x0000002827197210 */ /* 0x000fe40007ffe01a */
[----:B------:R-:W-:Y:S02]  /*2cc0*/  LOP3.LUT R15, R35, R15, R34, 0x96, !PT ;  /* 0x0000000f230f7212 */ /* 0x000fe400078e9622 */
[C-C-:B------:R-:W-:Y:S02]  /*2cd0*/  SHF.L.W.U32.HI R26, R9.reuse, 0xf, R9.reuse ;  /* 0x0000000f091a7819 */ /* 0x140fe40000010e09 */
[--C-:B------:R-:W-:Y:S02]  /*2ce0*/  SHF.L.W.U32.HI R35, R9, 0xd, R9.reuse ;  /* 0x0000000d09237819 */ /* 0x100fe40000010e09 */
[----:B------:R-:W-:-:S02]  /*2cf0*/  SHF.R.U32.HI R36, RZ, 0xa, R9 ;  /* 0x0000000aff247819 */ /* 0x000fc40000011609 */
[----:B0-----:R-:W-:Y:S02]  /*2d00*/  IADD3 R25, PT, PT, R14, UR8, R25 ;  /* 0x000000080e197c10 */ /* 0x001fe4000fffe019 */
[----:B------:R-:W-:Y:S02]  /*2d10*/  IADD3 R22, PT, PT, R11, R15, R22 ;  /* 0x0000000f0b167210 */ /* 0x000fe40007ffe016 */
[C-C-:B------:R-:W-:Y:S02]  /*2d20*/  SHF.L.W.U32.HI R34, R20.reuse, 0x19, R20.reuse ;  /* 0x0000001914227819 */ /* 0x140fe40000010e14 */
[--C-:B------:R-:W-:Y:S02]  /*2d30*/  SHF.L.W.U32.HI R37, R20, 0xe, R20.reuse ;  /* 0x0000000e14257819 */ /* 0x100fe40000010e14 */
[----:B------:R-:W-:Y:S02]  /*2d40*/  SHF.R.U32.HI R38, RZ, 0x3, R20 ;  /* 0x00000003ff267819 */ /* 0x000fe40000011614 */
[----:B------:R-:W-:Y:S01]  /*2d50*/  LOP3.LUT R15, R36, R26, R35, 0x96, !PT ;  /* 0x0000001a240f7212 */ /* 0x000fe200078e9623 */
[----:B------:R-:W-:Y:S01]  /*2d60*/  IMAD.IADD R26, R27, 0x1, R25 ;  /* 0x000000011b1a7824 */ /* 0x000fe200078e0219 */
[----:B------:R-:W-:-:S02]  /*2d70*/  LOP3.LUT R34, R38, R34, R37, 0x96, !PT ;  /* 0x0000002226227212 */ /* 0x000fc400078e9625 */
[--C-:B------:R-:W-:Y:S01]  /*2d80*/  SHF.L.W.U32.HI R35, R27, 0x1e, R27.reuse ;  /* 0x0000001e1b237819 */ /* 0x100fe20000010e1b */
[----:B------:R-:W-:Y:S01]  /*2d90*/  IMAD.IADD R15, R15, 0x1, R22 ;  /* 0x000000010f0f7824 */ /* 0x000fe200078e0216 */
[C-C-:B------:R-:W-:Y:S02]  /*2da0*/  SHF.L.W.U32.HI R36, R27.reuse, 0x13, R27.reuse ;  /* 0x000000131b247819 */ /* 0x140fe40000010e1b */
[----:B------:R-:W-:Y:S02]  /*2db0*/  SHF.L.W.U32.HI R37, R27, 0xa, R27 ;  /* 0x0000000a1b257819 */ /* 0x000fe40000010e1b */
[C-C-:B------:R-:W-:Y:S02]  /*2dc0*/  SHF.L.W.U32.HI R39, R26.reuse, 0x1a, R26.reuse ;  /* 0x0000001a1a277819 */ /* 0x140fe40000010e1a */
[C-C-:B------:R-:W-:Y:S02]  /*2dd0*/  SHF.L.W.U32.HI R40, R26.reuse, 0x15, R26.reuse ;  /* 0x000000151a287819 */ /* 0x140fe40000010e1a */
[----:B------:R-:W-:-:S02]  /*2de0*/  SHF.L.W.U32.HI R41, R26, 0x7, R26 ;  /* 0x000000071a297819 */ /* 0x000fc40000010e1a */
[----:B------:R-:W-:Y:S02]  /*2df0*/  LOP3.LUT R38, R37, R35, R36, 0x96, !PT ;  /* 0x0000002325267212 */ /* 0x000fe400078e9624 */
[----:B------:R-:W-:Y:S02]  /*2e00*/  IADD3 R37, PT, PT, R15, UR9, R30 ;  /* 0x000000090f257c10 */ /* 0x000fe4000fffe01e */
[----:B------:R-:W-:Y:S02]  /*2e10*/  LOP3.LUT R39, R41, R39, R40, 0x96, !PT ;  /* 0x0000002729277212 */ /* 0x000fe400078e9628 */
[----:B------:R-:W-:Y:S02]  /*2e20*/  LOP3.LUT R33, R28, R33, R27, 0xe8, !PT ;  /* 0x000000211c217212 */ /* 0x000fe400078ee81b */
[----:B------:R-:W-:Y:S02]  /*2e30*/  LOP3.LUT R30, R31, R26, R23, 0xb8, !PT ;  /* 0x0000001a1f1e7212 */ /* 0x000fe400078eb817 */
[----:B------:R-:W-:-:S02]  /*2e40*/  IADD3 R17, PT, PT, R8, R32, R17 ;  /* 0x0000002008117210 */ /* 0x000fc40007ffe011 */
[----:B------:R-:W-:Y:S02]  /*2e50*/  IADD3 R22, PT, PT, R6, R34, R19 ;  /* 0x0000002206167210 */ /* 0x000fe40007ffe013 */
[C-C-:B------:R-:W-:Y:S02]  /*2e60*/  SHF.L.W.U32.HI R32, R14.reuse, 0xf, R14.reuse ;  /* 0x0000000f0e207819 */ /* 0x140fe40000010e0e */
[--C-:B------:R-:W-:Y:S02]  /*2e70*/  SHF.L.W.U32.HI R35, R14, 0xd, R14.reuse ;  /* 0x0000000d0e237819 */ /* 0x100fe40000010e0e */
[----:B------:R-:W-:Y:S02]  /*2e80*/  SHF.R.U32.HI R36, RZ, 0xa, R14 ;  /* 0x0000000aff247819 */ /* 0x000fe4000001160e */
[----:B------:R-:W-:Y:S02]  /*2e90*/  IADD3 R19, PT, PT, R29, R38, R33 ;  /* 0x000000261d137210 */ /* 0x000fe40007ffe021 */
[----:B------:R-:W-:-:S02]  /*2ea0*/  IADD3 R30, PT, PT, R39, R37, R30 ;  /* 0x00000025271e7210 */ /* 0x000fc40007ffe01e */
[----:B------:R-:W-:Y:S02]  /*2eb0*/  LOP3.LUT R32, R36, R32, R35, 0x96, !PT ;  /* 0x0000002024207212 */ /* 0x000fe400078e9623 */
[C-C-:B------:R-:W-:Y:S01]  /*2ec0*/  SHF.L.W.U32.HI R36, R19.reuse, 0x1e, R19.reuse ;  /* 0x0000001e13247819 */ /* 0x140fe20000010e13 */
[C---:B------:R-:W-:Y:S01]  /*2ed0*/  IMAD.IADD R29, R19.reuse, 0x1, R30 ;  /* 0x00000001131d7824 */ /* 0x040fe200078e021e */
[C---:B------:R-:W-:Y:S01]  /*2ee0*/  SHF.L.W.U32.HI R37, R19.reuse, 0x13, R19 ;  /* 0x0000001313257819 */ /* 0x040fe20000010e13 */
[----:B------:R-:W-:Y:S01]  /*2ef0*/  IMAD.IADD R17, R32, 0x1, R17 ;  /* 0x0000000120117824 */ /* 0x000fe200078e0211 */
[----:B------:R-:W-:Y:S02]  /*2f00*/  SHF.L.W.U32.HI R38, R19, 0xa, R19 ;  /* 0x0000000a13267819 */ /* 0x000fe40000010e13 */
[C-C-:B------:R-:W-:Y:S02]  /*2f10*/  SHF.L.W.U32.HI R39, R29.reuse, 0x1a, R29.reuse ;  /* 0x0000001a1d277819 */ /* 0x140fe40000010e1d */
[----:B------:R-:W-:-:S02]  /*2f20*/  SHF.L.W.U32.HI R40, R29, 0x15, R29 ;  /* 0x000000151d287819 */ /* 0x000fc40000010e1d */
[----:B------:R-:W-:Y:S02]  /*2f30*/  SHF.L.W.U32.HI R41, R29, 0x7, R29 ;  /* 0x000000071d297819 */ /* 0x000fe40000010e1d */
[----:B------:R-:W-:Y:S02]  /*2f40*/  LOP3.LUT R32, R27, R28, R19, 0xe8, !PT ;  /* 0x0000001c1b207212 */ /* 0x000fe400078ee813 */
[----:B------:R-:W-:Y:S02]  /*2f50*/  LOP3.LUT R37, R38, R36, R37, 0x96, !PT ;  /* 0x0000002426257212 */ /* 0x000fe400078e9625 */
[----:B------:R-:W-:Y:S02]  /*2f60*/  LOP3.LUT R39, R41, R39, R40, 0x96, !PT ;  /* 0x0000002729277212 */ /* 0x000fe400078e9628 */
[----:B------:R-:W-:Y:S02]  /*2f70*/  IADD3 R31, PT, PT, R17, UR10, R31 ;  /* 0x0000000a111f7c10 */ /* 0x000fe4000fffe01f */
[----:B------:R-:W-:-:S02]  /*2f80*/  LOP3.LUT R28, R23, R29, R26, 0xb8, !PT ;  /* 0x0000001d171c7212 */ /* 0x000fc400078eb81a */
[C-C-:B------:R-:W-:Y:S02]  /*2f90*/  SHF.L.W.U32.HI R33, R15.reuse, 0xf, R15.reuse ;  /* 0x0000000f0f217819 */ /* 0x140fe40000010e0f */
[--C-:B------:R-:W-:Y:S02]  /*2fa0*/  SHF.L.W.U32.HI R34, R15, 0xd, R15.reuse ;  /* 0x0000000d0f227819 */ /* 0x100fe40000010e0f */
[----:B------:R-:W-:Y:S02]  /*2fb0*/  SHF.R.U32.HI R35, RZ, 0xa, R15 ;  /* 0x0000000aff237819 */ /* 0x000fe4000001160f */
[----:B------:R-:W-:Y:S02]  /*2fc0*/  IADD3 R32, PT, PT, R24, R37, R32 ;  /* 0x0000002518207210 */ /* 0x000fe40007ffe020 */
[----:B------:R-:W-:Y:S02]  /*2fd0*/  IADD3 R28, PT, PT, R39, R31, R28 ;  /* 0x0000001f271c7210 */ /* 0x000fe40007ffe01c */
[----:B------:R-:W-:-:S02]  /*2fe0*/  LOP3.LUT R33, R35, R33, R34, 0x96, !PT ;  /* 0x0000002123217212 */ /* 0x000fc400078e9622 */
[C---:B------:R-:W-:Y:S01]  /*2ff0*/  SHF.L.W.U32.HI R35, R32.reuse, 0x1e, R32 ;  /* 0x0000001e20237819 */ /* 0x040fe20000010e20 */
[C---:B------:R-:W-:Y:S01]  /*3000*/  IMAD.IADD R24, R32.reuse, 0x1, R28 ;  /* 0x0000000120187824 */ /* 0x040fe200078e021c */
[C---:B------:R-:W-:Y:S01]  /*3010*/  SHF.L.W.U32.HI R36, R32.reuse, 0x13, R32 ;  /* 0x0000001320247819 */ /* 0x040fe20000010e20 */
[----:B------:R-:W-:Y:S01]  /*3020*/  IMAD.IADD R22, R33, 0x1, R22 ;  /* 0x0000000121167824 */ /* 0x000fe200078e0216 */
[----:B------:R-:W-:Y:S02]  /*3030*/  SHF.L.W.U32.HI R37, R32, 0xa, R32 ;  /* 0x0000000a20257819 */ /* 0x000fe40000010e20 */
[C-C-:B------:R-:W-:Y:S02]  /*3040*/  SHF.L.W.U32.HI R34, R16.reuse, 0x19, R16.reuse ;  /* 0x0000001910227819 */ /* 0x140fe40000010e10 */
[--C-:B------:R-:W-:Y:S02]  /*3050*/  SHF.L.W.U32.HI R31, R16, 0xe, R16.reuse ;  /* 0x0000000e101f7819 */ /* 0x100fe40000010e10 */
[----:B------:R-:W-:-:S02]  /*3060*/  SHF.R.U32.HI R33, RZ, 0x3, R16 ;  /* 0x00000003ff217819 */ /* 0x000fc40000011610 */
[C-C-:B------:R-:W-:Y:S02]  /*3070*/  SHF.L.W.U32.HI R38, R24.reuse, 0x1a, R24.reuse ;  /* 0x0000001a18267819 */ /* 0x140fe40000010e18 */
[C-C-:B------:R-:W-:Y:S02]  /*3080*/  SHF.L.W.U32.HI R39, R24.reuse, 0x15, R24.reuse ;  /* 0x0000001518277819 */ /* 0x140fe40000010e18 */
[----:B------:R-:W-:Y:S02]  /*3090*/  SHF.L.W.U32.HI R41, R24, 0x7, R24 ;  /* 0x0000000718297819 */ /* 0x000fe40000010e18 */
[----:B------:R-:W-:Y:S02]  /*30a0*/  LOP3.LUT R40, R37, R35, R36, 0x96, !PT ;  /* 0x0000002325287212 */ /* 0x000fe400078e9624 */
[----:B------:R-:W-:Y:S02]  /*30b0*/  LOP3.LUT R34, R33, R34, R31, 0x96, !PT ;  /* 0x0000002221227212 */ /* 0x000fe400078e961f */
[----:B------:R-:W-:Y:S01]  /*30c0*/  IADD3 R37, PT, PT, R22, UR11, R23 ;  /* 0x0000000b16257c10 */ /* 0x000fe2000fffe017 */
[----:B------:R-:W0:Y:S01]  /*30d0*/  LDCU.128 UR8, c[0x3][0xe0] ;  /* 0x00c01c00ff0877ac */ /* 0x000e220008000c00 */
[----:B------:R-:W-:-:S02]  /*30e0*/  LOP3.LUT R39, R41, R38, R39, 0x96, !PT ;  /* 0x0000002629277212 */ /* 0x000fc400078e9627 */
[C-C-:B------:R-:W-:Y:S02]  /*30f0*/  SHF.L.W.U32.HI R33, R13.reuse, 0x19, R13.reuse ;  /* 0x000000190d217819 */ /* 0x140fe40000010e0d */
[--C-:B------:R-:W-:Y:S02]  /*3100*/  SHF.L.W.U32.HI R38, R13, 0xe, R13.reuse ;  /* 0x0000000e0d267819 */ /* 0x100fe40000010e0d */
[----:B------:R-:W-:Y:S02]  /*3110*/  SHF.R.U32.HI R31, RZ, 0x3, R13 ;  /* 0x00000003ff1f7819 */ /* 0x000fe4000001160d */
[C-C-:B------:R-:W-:Y:S02]  /*3120*/  SHF.L.W.U32.HI R35, R18.reuse, 0x19, R18.reuse ;  /* 0x0000001912237819 */ /* 0x140fe40000010e12 */
[--C-:B------:R-:W-:Y:S02]  /*3130*/  SHF.L.W.U32.HI R36, R18, 0xe, R18.reuse ;  /* 0x0000000e12247819 */ /* 0x100fe40000010e12 */
[----:B------:R-:W-:-:S02]  /*3140*/  SHF.R.U32.HI R23, RZ, 0x3, R18 ;  /* 0x00000003ff177819 */ /* 0x000fc40000011612 */
[----:B------:R-:W-:Y:S02]  /*3150*/  LOP3.LUT R27, R19, R27, R32, 0xe8, !PT ;  /* 0x0000001b131b7212 */ /* 0x000fe400078ee820 */
[----:B------:R-:W-:Y:S02]  /*3160*/  LOP3.LUT R42, R26, R24, R29, 0xb8, !PT ;  /* 0x000000181a2a7212 */ /* 0x000fe400078eb81d */
[----:B------:R-:W-:Y:S02]  /*3170*/  LOP3.LUT R33, R31, R33, R38, 0x96, !PT ;  /* 0x000000211f217212 */ /* 0x000fe400078e9626 */
[----:B------:R-:W-:Y:S02]  /*3180*/  LOP3.LUT R35, R23, R35, R36, 0x96, !PT ;  /* 0x0000002317237212 */ /* 0x000fe400078e9624 */
[----:B------:R-:W-:Y:S02]  /*3190*/  IADD3 R31, PT, PT, R21, R40, R27 ;  /* 0x00000028151f7210 */ /* 0x000fe40007ffe01b */
[----:B------:R-:W-:-:S02]  /*31a0*/  IADD3 R23, PT, PT, R39, R37, R42 ;  /* 0x0000002527177210 */ /* 0x000fc40007ffe02a */
[C-C-:B------:R-:W-:Y:S02]  /*31b0*/  SHF.L.W.U32.HI R38, R31.reuse, 0x1e, R31.reuse ;  /* 0x0000001e1f267819 */ /* 0x140fe40000010e1f */
[C---:B------:R-:W-:Y:S01]  /*31c0*/  SHF.L.W.U32.HI R39, R31.reuse, 0x13, R31 ;  /* 0x000000131f277819 */ /* 0x040fe20000010e1f */
[C---:B------:R-:W-:Y:S01]  /*31d0*/  IMAD.IADD R27, R31.reuse, 0x1, R23 ;  /* 0x000000011f1b7824 */ /* 0x040fe200078e0217 */
[----:B------:R-:W-:Y:S02]  /*31e0*/  SHF.L.W.U32.HI R40, R31, 0xa, R31 ;  /* 0x0000000a1f287819 */ /* 0x000fe40000010e1f */
[C-C-:B------:R-:W-:Y:S02]  /*31f0*/  SHF.L.W.U32.HI R21, R17.reuse, 0xf, R17.reuse ;  /* 0x0000000f11157819 */ /* 0x140fe40000010e11 */
[--C-:B------:R-:W-:Y:S02]  /*3200*/  SHF.L.W.U32.HI R36, R17, 0xd, R17.reuse ;  /* 0x0000000d11247819 */ /* 0x100fe40000010e11 */
[----:B------:R-:W-:-:S02]  /*3210*/  SHF.R.U32.HI R37, RZ, 0xa, R17 ;  /* 0x0000000aff257819 */ /* 0x000fc40000011611 */
[----:B------:R-:W-:Y:S02]  /*3220*/  LOP3.LUT R38, R40, R38, R39, 0x96, !PT ;  /* 0x0000002628267212 */ /* 0x000fe400078e9627 */
[C-C-:B------:R-:W-:Y:S02]  /*3230*/  SHF.L.W.U32.HI R39, R27.reuse, 0x1a, R27.reuse ;  /* 0x0000001a1b277819 */ /* 0x140fe40000010e1b */
[C-C-:B------:R-:W-:Y:S02]  /*3240*/  SHF.L.W.U32.HI R40, R27.reuse, 0x15, R27.reuse ;  /* 0x000000151b287819 */ /* 0x140fe40000010e1b */
[----:B------:R-:W-:Y:S02]  /*3250*/  SHF.L.W.U32.HI R41, R27, 0x7, R27 ;  /* 0x000000071b297819 */ /* 0x000fe40000010e1b */
[----:B------:R-:W-:Y:S02]  /*3260*/  IADD3 R34, PT, PT, R5, R34, R20 ;  /* 0x0000002205227210 */ /* 0x000fe40007ffe014 */
[----:B------:R-:W-:-:S02]  /*3270*/  LOP3.LUT R21, R37, R21, R36, 0x96, !PT ;  /* 0x0000001525157212 */ /* 0x000fc400078e9624 */
[----:B------:R-:W-:Y:S02]  /*3280*/  LOP3.LUT R41, R41, R39, R40, 0x96, !PT ;  /* 0x0000002729297212 */ /* 0x000fe400078e9628 */
[----:B------:R-:W-:Y:S02]  /*3290*/  LOP3.LUT R40, R29, R27, R24, 0xb8, !PT ;  /* 0x0000001b1d287212 */ /* 0x000fe400078eb818 */
[----:B------:R-:W-:Y:S01]  /*32a0*/  LOP3.LUT R39, R32, R19, R31, 0xe8, !PT ;  /* 0x0000001320277212 */ /* 0x000fe200078ee81f */
[----:B------:R-:W-:Y:S01]  /*32b0*/  IMAD.IADD R19, R21, 0x1, R34 ;  /* 0x0000000115137824 */ /* 0x000fe200078e0222 */
[C-C-:B------:R-:W-:Y:S02]  /*32c0*/  SHF.L.W.U32.HI R36, R12.reuse, 0x19, R12.reuse ;  /* 0x000000190c247819 */ /* 0x140fe40000010e0c */
[--C-:B------:R-:W-:Y:S02]  /*32d0*/  SHF.L.W.U32.HI R37, R12, 0xe, R12.reuse ;  /* 0x0000000e0c257819 */ /* 0x100fe40000010e0c */
[----:B------:R-:W-:-:S02]  /*32e0*/  SHF.R.U32.HI R20, RZ, 0x3, R12 ;  /* 0x00000003ff147819 */ /* 0x000fc4000001160c */
[----:B------:R-:W-:Y:S02]  /*32f0*/  IADD3 R40, PT, PT, R41, R40, R26 ;  /* 0x0000002829287210 */ /* 0x000fe40007ffe01a */
[----:B------:R-:W-:Y:S02]  /*3300*/  LOP3.LUT R36, R20, R36, R37, 0x96, !PT ;  /* 0x0000002414247212 */ /* 0x000fe400078e9625 */
[----:B------:R-:W-:Y:S02]  /*3310*/  IADD3 R34, PT, PT, R25, R38, R39 ;  /* 0x0000002619227210 */ /* 0x000fe40007ffe027 */
[C-C-:B------:R-:W-:Y:S02]  /*3320*/  SHF.L.W.U32.HI R21, R22.reuse, 0xf, R22.reuse ;  /* 0x0000000f16157819 */ /* 0x140fe40000010e16 */
[--C-:B------:R-:W-:Y:S02]  /*3330*/  SHF.L.W.U32.HI R26, R22, 0xd, R22.reuse ;  /* 0x0000000d161a7819 */ /* 0x100fe40000010e16 */
[----:B------:R-:W-:-:S02]  /*3340*/  SHF.R.U32.HI R37, RZ, 0xa, R22 ;  /* 0x0000000aff257819 */ /* 0x000fc40000011616 */
[----:B0-----:R-:W-:Y:S02]  /*3350*/  IADD3 R25, PT, PT, R19, UR8, R40 ;  /* 0x0000000813197c10 */ /* 0x001fe4000fffe028 */
[----:B------:R-:W-:Y:S02]  /*3360*/  IADD3 R38, PT, PT, R7, R35, R16 ;  /* 0x0000002307267210 */ /* 0x000fe40007ffe010 */
[----:B------:R-:W-:Y:S01]  /*3370*/  LOP3.LUT R21, R37, R21, R26, 0x96, !PT ;  /* 0x0000001525157212 */ /* 0x000fe200078e961a */
[C---:B------:R-:W-:Y:S01]  /*3380*/  IMAD.IADD R20, R34.reuse, 0x1, R25 ;  /* 0x0000000122147824 */ /* 0x040fe200078e0219 */
[C-C-:B------:R-:W-:Y:S02]  /*3390*/  SHF.L.W.U32.HI R39, R34.reuse, 0x1e, R34.reuse ;  /* 0x0000001e22277819 */ /* 0x140fe40000010e22 */
[C---:B------:R-:W-:Y:S01]  /*33a0*/  SHF.L.W.U32.HI R40, R34.reuse, 0x13, R34 ;  /* 0x0000001322287819 */ /* 0x040fe20000010e22 */
[----:B------:R-:W-:Y:S01]  /*33b0*/  IMAD.IADD R21, R21, 0x1, R38 ;  /* 0x0000000115157824 */ /* 0x000fe200078e0226 */
[----:B------:R-:W-:-:S02]  /*33c0*/  SHF.L.W.U32.HI R41, R34, 0xa, R34 ;  /* 0x0000000a22297819 */ /* 0x000fc40000010e22 */
[----:B------:R-:W-:Y:S02]  /*33d0*/  LOP3.LUT R32, R31, R32, R34, 0xe8, !PT ;  /* 0x000000201f207212 */ /* 0x000fe400078ee822 */
[----:B------:R-:W-:Y:S02]  /*33e0*/  LOP3.LUT R39, R41, R39, R40, 0x96, !PT ;  /* 0x0000002729277212 */ /* 0x000fe400078e9628 */
[C-C-:B------:R-:W-:Y:S02]  /*33f0*/  SHF.L.W.U32.HI R26, R20.reuse, 0x1a, R20.reuse ;  /* 0x0000001a141a7819 */ /* 0x140fe40000010e14 */
[C-C-:B------:R-:W-:Y:S02]  /*3400*/  SHF.L.W.U32.HI R35, R20.reuse, 0x15, R20.reuse ;  /* 0x0000001514237819 */ /* 0x140fe40000010e14 */
[----:B------:R-:W-:Y:S02]  /*3410*/  SHF.L.W.U32.HI R37, R20, 0x7, R20 ;  /* 0x0000000714257819 */ /* 0x000fe40000010e14 */
[----:B------:R-:W-:-:S02]  /*3420*/  IADD3 R16, PT, PT, R9, R33, R18 ;  /* 0x0000002109107210 */ /* 0x000fc40007ffe012 */
[----:B------:R-:W-:Y:S02]  /*3430*/  IADD3 R33, PT, PT, R30, R39, R32 ;  /* 0x000000271e217210 */ /* 0x000fe40007ffe020 */
[----:B------:R-:W-:Y:S02]  /*3440*/  LOP3.LUT R26, R37, R26, R35, 0x96, !PT ;  /* 0x0000001a251a7212 */ /* 0x000fe400078e9623 */
[----:B------:R-:W-:Y:S02]  /*3450*/  IADD3 R40, PT, PT, R21, UR9, R29 ;  /* 0x0000000915287c10 */ /* 0x000fe4000fffe01d */
[----:B------:R-:W-:Y:S02]  /*3460*/  LOP3.LUT R39, R24, R20, R27, 0xb8, !PT ;  /* 0x0000001418277212 */ /* 0x000fe400078eb81b */
[----:B------:R-:W-:Y:S02]  /*3470*/  SHF.L.W.U32.HI R30, R19, 0xf, R19 ;  /* 0x0000000f131e7819 */ /* 0x000fe40000010e13 */
[----:B------:R-:W-:-:S02]  /*3480*/  IADD3 R26, PT, PT, R26, R40, R39 ;  /* 0x000000281a1a7210 */ /* 0x000fc40007ffe027 */
[--C-:B------:R-:W-:Y:S02]  /*3490*/  SHF.L.W.U32.HI R35, R19, 0xd, R19.reuse ;  /* 0x0000000d13237819 */ /* 0x100fe40000010e13 */
[----:B------:R-:W-:Y:S02]  /*34a0*/  SHF.R.U32.HI R32, RZ, 0xa, R19 ;  /* 0x0000000aff207819 */ /* 0x000fe40000011613 */
[C-C-:B------:R-:W-:Y:S02]  /*34b0*/  SHF.L.W.U32.HI R29, R33.reuse, 0x1e, R33.reuse ;  /* 0x0000001e211d7819 */ /* 0x140fe40000010e21 */
[C-C-:B------:R-:W-:Y:S02]  /*34c0*/  SHF.L.W.U32.HI R38, R33.reuse, 0x13, R33.reuse ;  /* 0x0000001321267819 */ /* 0x140fe40000010e21 */
[C---:B------:R-:W-:Y:S02]  /*34d0*/  SHF.L.W.U32.HI R37, R33.reuse, 0xa, R33 ;  /* 0x0000000a21257819 */ /* 0x040fe40000010e21 */
[----:B------:R-:W-:Y:S01]  /*34e0*/  IADD3 R18, PT, PT, R14, R36, R13 ;  /* 0x000000240e127210 */ /* 0x000fe20007ffe00d */
[----:B------:R-:W-:Y:S01]  /*34f0*/  IMAD.IADD R13, R33, 0x1, R26 ;  /* 0x00000001210d7824 */ /* 0x000fe200078e021a */
[----:B------:R-:W-:-:S02]  /*3500*/  LOP3.LUT R35, R32, R30, R35, 0x96, !PT ;  /* 0x0000001e20237212 */ /* 0x000fc400078e9623 */
[----:B------:R-:W-:Y:S02]  /*3510*/  LOP3.LUT R37, R37, R29, R38, 0x96, !PT ;  /* 0x0000001d25257212 */ /* 0x000fe400078e9626 */
[--C-:B------:R-:W-:Y:S01]  /*3520*/  SHF.L.W.U32.HI R29, R21, 0xf, R21.reuse ;  /* 0x0000000f151d7819 */ /* 0x100fe20000010e15 */
[----:B------:R-:W-:Y:S01]  /*3530*/  IMAD.IADD R16, R35, 0x1, R16 ;  /* 0x0000000123107824 */ /* 0x000fe200078e0210 */
[--C-:B------:R-:W-:Y:S02]  /*3540*/  SHF.L.W.U32.HI R30, R21, 0xd, R21.reuse ;  /* 0x0000000d151e7819 */ /* 0x100fe40000010e15 */
[----:B------:R-:W-:Y:S02]  /*3550*/  SHF.R.U32.HI R32, RZ, 0xa, R21 ;  /* 0x0000000aff207819 */ /* 0x000fe40000011615 */
[----:B------:R-:W-:Y:S02]  /*3560*/  LOP3.LUT R36, R34, R31, R33, 0xe8, !PT ;  /* 0x0000001f22247212 */ /* 0x000fe400078ee821 */
[----:B------:R-:W-:-:S02]  /*3570*/  SHF.L.W.U32.HI R38, R13, 0x1a, R13 ;  /* 0x0000001a0d267819 */ /* 0x000fc40000010e0d */
[C-C-:B------:R-:W-:Y:S02]  /*3580*/  SHF.L.W.U32.HI R39, R13.reuse, 0x15, R13.reuse ;  /* 0x000000150d277819 */ /* 0x140fe40000010e0d */
[----:B------:R-:W-:Y:S02]  /*3590*/  SHF.L.W.U32.HI R40, R13, 0x7, R13 ;  /* 0x000000070d287819 */ /* 0x000fe40000010e0d */
[----:B------:R-:W-:Y:S02]  /*35a0*/  LOP3.LUT R31, R32, R29, R30, 0x96, !PT ;  /* 0x0000001d201f7212 */ /* 0x000fe400078e961e */
[----:B------:R-:W-:Y:S02]  /*35b0*/  IADD3 R29, PT, PT, R28, R37, R36 ;  /* 0x000000251c1d7210 */ /* 0x000fe40007ffe024 */
[----:B------:R-:W-:Y:S01]  /*35c0*/  LOP3.LUT R38, R40, R38, R39, 0x96, !PT ;  /* 0x0000002628267212 */ /* 0x000fe200078e9627 */
[----:B------:R-:W-:Y:S01]  /*35d0*/  IMAD.IADD R18, R31, 0x1, R18 ;  /* 0x000000011f127824 */ /* 0x000fe200078e0212 */
[----:B------:R-:W-:-:S02]  /*35e0*/  SHF.L.W.U32.HI R32, R10, 0x19, R10 ;  /* 0x000000190a207819 */ /* 0x000fc40000010e0a */
[--C-:B------:R-:W-:Y:S02]  /*35f0*/  SHF.L.W.U32.HI R35, R10, 0xe, R10.reuse ;  /* 0x0000000e0a237819 */ /* 0x100fe40000010e0a */
[----:B------:R-:W-:Y:S02]  /*3600*/  SHF.R.U32.HI R28, RZ, 0x3, R10 ;  /* 0x00000003ff1c7819 */ /* 0x000fe4000001160a */
[----:B------:R-:W-:Y:S02]  /*3610*/  IADD3 R36, PT, PT, R16, UR10, R24 ;  /* 0x0000000a10247c10 */ /* 0x000fe4000fffe018 */
[----:B------:R-:W-:Y:S02]  /*3620*/  LOP3.LUT R39, R27, R13, R20, 0xb8, !PT ;  /* 0x0000000d1b277212 */ /* 0x000fe400078eb814 */
[----:B------:R-:W-:Y:S02]  /*3630*/  LOP3.LUT R32, R28, R32, R35, 0x96, !PT ;  /* 0x000000201c207212 */ /* 0x000fe400078e9623 */
[----:B------:R-:W-:-:S02]  /*3640*/  SHF.L.W.U32.HI R24, R29, 0x1e, R29 ;  /* 0x0000001e1d187819 */ /* 0x000fc40000010e1d */
[C-C-:B------:R-:W-:Y:S02]  /*3650*/  SHF.L.W.U32.HI R37, R29.reuse, 0x13, R29.reuse ;  /* 0x000000131d257819 */ /* 0x140fe40000010e1d */
[C---:B------:R-:W-:Y:S02]  /*3660*/  SHF.L.W.U32.HI R30, R29.reuse, 0xa, R29 ;  /* 0x0000000a1d1e7819 */ /* 0x040fe40000010e1d */
[----:B------:R-:W-:Y:S02]  /*3670*/  IADD3 R28, PT, PT, R38, R36, R39 ;  /* 0x00000024261c7210 */ /* 0x000fe40007ffe027 */
[----:B------:R-:W-:Y:S02]  /*3680*/  LOP3.LUT R36, R30, R24, R37, 0x96, !PT ;  /* 0x000000181e247212 */ /* 0x000fe400078e9625 */
[C---:B------:R-:W-:Y:S01]  /*3690*/  SHF.L.W.U32.HI R31, R8.reuse, 0x19, R8 ;  /* 0x00000019081f7819 */ /* 0x040fe20000010e08 */
[----:B------:R-:W-:Y:S01]  /*36a0*/  IMAD.IADD R24, R29, 0x1, R28 ;  /* 0x000000011d187824 */ /* 0x000fe200078e021c */
[----:B------:R-:W-:-:S02]  /*36b0*/  SHF.L.W.U32.HI R30, R8, 0xe, R8 ;  /* 0x0000000e081e7819 */ /* 0x000fc40000010e08 */
[----:B------:R-:W-:Y:S02]  /*36c0*/  SHF.R.U32.HI R35, RZ, 0x3, R8 ;  /* 0x00000003ff237819 */ /* 0x000fe40000011608 */
[----:B------:R-:W-:Y:S02]  /*36d0*/  LOP3.LUT R34, R33, R34, R29, 0xe8, !PT ;  /* 0x0000002221227212 */ /* 0x000fe400078ee81d */
[C-C-:B------:R-:W-:Y:S02]  /*36e0*/  SHF.L.W.U32.HI R37, R24.reuse, 0x1a, R24.reuse ;  /* 0x0000001a18257819 */ /* 0x140fe40000010e18 */
[C-C-:B------:R-:W-:Y:S02]  /*36f0*/  SHF.L.W.U32.HI R38, R24.reuse, 0x15, R24.reuse ;  /* 0x0000001518267819 */ /* 0x140fe40000010e18 */
[----:B------:R-:W-:Y:S02]  /*3700*/  SHF.L.W.U32.HI R39, R24, 0x7, R24 ;  /* 0x0000000718277819 */ /* 0x000fe40000010e18 */
[----:B------:R-:W-:-:S02]  /*3710*/  LOP3.LUT R31, R35, R31, R30, 0x96, !PT ;  /* 0x0000001f231f7212 */ /* 0x000fc400078e961e */
[----:B------:R-:W-:Y:S02]  /*3720*/  IADD3 R30, PT, PT, R23, R36, R34 ;  /* 0x00000024171e7210 */ /* 0x000fe40007ffe022 */
[----:B------:R-:W-:Y:S01]  /*3730*/  IADD3 R40, PT, PT, R18, UR11, R27 ;  /* 0x0000000b12287c10 */ /* 0x000fe2000fffe01b */
[----:B------:R-:W0:Y:S01]  /*3740*/  LDCU.128 UR8, c[0x3][0xf0] ;  /* 0x00c01e00ff0877ac */ /* 0x000e220008000c00 */
[----:B------:R-:W-:Y:S02]  /*3750*/  LOP3.LUT R38, R39, R37, R38, 0x96, !PT ;  /* 0x0000002527267212 */ /* 0x000fe400078e9626 */
[C-C-:B------:R-:W-:Y:S02]  /*3760*/  SHF.L.W.U32.HI R34, R11.reuse, 0x19, R11.reuse ;  /* 0x000000190b227819 */ /* 0x140fe40000010e0b */
[--C-:B------:R-:W-:Y:S02]  /*3770*/  SHF.L.W.U32.HI R23, R11, 0xe, R11.reuse ;  /* 0x0000000e0b177819 */ /* 0x100fe40000010e0b */
[----:B------:R-:W-:-:S02]  /*3780*/  SHF.R.U32.HI R27, RZ, 0x3, R11 ;  /* 0x00000003ff1b7819 */ /* 0x000fc4000001160b */
[----:B------:R-:W-:Y:S02]  /*3790*/  LOP3.LUT R39, R20, R24, R13, 0xb8, !PT ;  /* 0x0000001814277212 */ /* 0x000fe400078eb80d */
[----:B------:R-:W-:Y:S02]  /*37a0*/  LOP3.LUT R34, R27, R34, R23, 0x96, !PT ;  /* 0x000000221b227212 */ /* 0x000fe400078e9617 */
[----:B------:R-:W-:Y:S02]  /*37b0*/  IADD3 R27, PT, PT, R38, R40, R39 ;  /* 0x00000028261b7210 */ /* 0x000fe40007ffe027 */
[C-C-:B------:R-:W-:Y:S02]  /*37c0*/  SHF.L.W.U32.HI R35, R30.reuse, 0x1e, R30.reuse ;  /* 0x0000001e1e237819 */ /* 0x140fe40000010e1e */
[C-C-:B------:R-:W-:Y:S01]  /*37d0*/  SHF.L.W.U32.HI R36, R30.reuse, 0x13, R30.reuse ;  /* 0x000000131e247819 */ /* 0x140fe20000010e1e */
[C---:B------:R-:W-:Y:S01]  /*37e0*/  IMAD.IADD R23, R30.reuse, 0x1, R27 ;  /* 0x000000011e177824 */ /* 0x040fe200078e021b */
[----:B------:R-:W-:-:S02]  /*37f0*/  SHF.L.W.U32.HI R37, R30, 0xa, R30 ;  /* 0x0000000a1e257819 */ /* 0x000fc40000010e1e */
[----:B------:R-:W-:Y:S02]  /*3800*/  IADD3 R12, PT, PT, R15, R32, R12 ;  /* 0x000000200f0c7210 */ /* 0x000fe40007ffe00c */
[----:B------:R-:W-:Y:S02]  /*3810*/  LOP3.LUT R38, R37, R35, R36, 0x96, !PT ;  /* 0x0000002325267212 */ /* 0x000fe400078e9624 */
[C-C-:B------:R-:W-:Y:S02]  /*3820*/  SHF.L.W.U32.HI R32, R16.reuse, 0xf, R16.reuse ;  /* 0x0000000f10207819 */ /* 0x140fe40000010e10 */
[--C-:B------:R-:W-:Y:S02]  /*3830*/  SHF.L.W.U32.HI R35, R16, 0xd, R16.reuse ;  /* 0x0000000d10237819 */ /* 0x100fe40000010e10 */
[----:B------:R-:W-:Y:S02]  /*3840*/  SHF.R.U32.HI R36, RZ, 0xa, R16 ;  /* 0x0000000aff247819 */ /* 0x000fe40000011610 */
[----:B------:R-:W-:-:S02]  /*3850*/  SHF.L.W.U32.HI R37, R23, 0x1a, R23 ;  /* 0x0000001a17257819 */ /* 0x000fc40000010e17 */
[C-C-:B------:R-:W-:Y:S02]  /*3860*/  SHF.L.W.U32.HI R40, R23.reuse, 0x15, R23.reuse ;  /* 0x0000001517287819 */ /* 0x140fe40000010e17 */
[----:B------:R-:W-:Y:S02]  /*3870*/  SHF.L.W.U32.HI R39, R23, 0x7, R23 ;  /* 0x0000000717277819 */ /* 0x000fe40000010e17 */
[----:B------:R-:W-:Y:S02]  /*3880*/  LOP3.LUT R33, R29, R33, R30, 0xe8, !PT ;  /* 0x000000211d217212 */ /* 0x000fe400078ee81e */
[----:B------:R-:W-:Y:S02]  /*3890*/  LOP3.LUT R35, R36, R32, R35, 0x96, !PT ;  /* 0x0000002024237212 */ /* 0x000fe400078e9623 */
[----:B------:R-:W-:Y:S02]  /*38a0*/  LOP3.LUT R41, R39, R37, R40, 0x96, !PT ;  /* 0x0000002527297212 */ /* 0x000fe400078e9628 */
[----:B------:R-:W-:Y:S01]  /*38b0*/  IADD3 R25, PT, PT, R25, R38, R33 ;  /* 0x0000002619197210 */ /* 0x000fe20007ffe021 */
[----:B------:R-:W-:Y:S01]  /*38c0*/  IMAD.IADD R12, R35, 0x1, R12 ;  /* 0x00000001230c7824 */ /* 0x000fe200078e020c */
[----:B------:R-:W-:-:S02]  /*38d0*/  LOP3.LUT R40, R13, R23, R24, 0xb8, !PT ;  /* 0x000000170d287212 */ /* 0x000fc400078eb818 */
[C-C-:B------:R-:W-:Y:S02]  /*38e0*/  SHF.L.W.U32.HI R33, R6.reuse, 0x19, R6.reuse ;  /* 0x0000001906217819 */ /* 0x140fe40000010e06 */
[--C-:B------:R-:W-:Y:S02]  /*38f0*/  SHF.L.W.U32.HI R32, R6, 0xe, R6.reuse ;  /* 0x0000000e06207819 */ /* 0x100fe40000010e06 */
[----:B------:R-:W-:Y:S02]  /*3900*/  SHF.R.U32.HI R36, RZ, 0x3, R6 ;  /* 0x00000003ff247819 */ /* 0x000fe40000011606 */
[C-C-:B------:R-:W-:Y:S02]  /*3910*/  SHF.L.W.U32.HI R37, R25.reuse, 0x1e, R25.reuse ;  /* 0x0000001e19257819 */ /* 0x140fe40000010e19 */
[C-C-:B------:R-:W-:Y:S02]  /*3920*/  SHF.L.W.U32.HI R38, R25.reuse, 0x13, R25.reuse ;  /* 0x0000001319267819 */ /* 0x140fe40000010e19 */
[----:B------:R-:W-:-:S02]  /*3930*/  SHF.L.W.U32.HI R39, R25, 0xa, R25 ;  /* 0x0000000a19277819 */ /* 0x000fc40000010e19 */
[----:B------:R-:W-:Y:S02]  /*3940*/  IADD3 R41, PT, PT, R41, R40, R20 ;  /* 0x0000002829297210 */ /* 0x000fe40007ffe014 */
[----:B------:R-:W-:Y:S02]  /*3950*/  LOP3.LUT R33, R36, R33, R32, 0x96, !PT ;  /* 0x0000002124217212 */ /* 0x000fe400078e9620 */
[----:B------:R-:W-:Y:S02]  /*3960*/  LOP3.LUT R37, R39, R37, R38, 0x96, !PT ;  /* 0x0000002527257212 */ /* 0x000fe400078e9626 */
[----:B------:R-:W-:Y:S02]  /*3970*/  LOP3.LUT R32, R30, R29, R25, 0xe8, !PT ;  /* 0x0000001d1e207212 */ /* 0x000fe400078ee819 */
[----:B0-----:R-:W-:Y:S02]  /*3980*/  IADD3 R20, PT, PT, R12, UR8, R41 ;  /* 0x000000080c147c10 */ /* 0x001fe4000fffe029 */
[----:B------:R-:W-:-:S02]  /*3990*/  SHF.L.W.U32.HI R35, R18, 0xf, R18 ;  /* 0x0000000f12237819 */ /* 0x000fc40000010e12 */
[--C-:B------:R-:W-:Y:S02]  /*39a0*/  SHF.L.W.U32.HI R36, R18, 0xd, R18.reuse ;  /* 0x0000000d12247819 */ /* 0x100fe40000010e12 */
[----:B------:R-:W-:Y:S02]  /*39b0*/  SHF.R.U32.HI R29, RZ, 0xa, R18 ;  /* 0x0000000aff1d7819 */ /* 0x000fe40000011612 */
[----:B------:R-:W-:Y:S01]  /*39c0*/  IADD3 R32, PT, PT, R26, R37, R32 ;  /* 0x000000251a207210 */ /* 0x000fe20007ffe020 */
[----:B------:R-:W-:Y:S01]  /*39d0*/  IMAD.IADD R26, R25, 0x1, R20 ;  /* 0x00000001191a7824 */ /* 0x000fe200078e0214 */
[----:B------:R-:W-:Y:S02]  /*39e0*/  IADD3 R34, PT, PT, R17, R34, R10 ;  /* 0x0000002211227210 */ /* 0x000fe40007ffe00a */
[----:B------:R-:W-:Y:S02]  /*39f0*/  LOP3.LUT R29, R29, R35, R36, 0x96, !PT ;  /* 0x000000231d1d7212 */ /* 0x000fe400078e9624 */
[----:B------:R-:W-:-:S02]  /*3a00*/  IADD3 R10, PT, PT, R22, R31, R11 ;  /* 0x0000001f160a7210 */ /* 0x000fc40007ffe00b */
[C---:B------:R-:W-:Y:S01]  /*3a10*/  SHF.L.W.U32.HI R35, R32.reuse, 0x1e, R32 ;  /* 0x0000001e20237819 */ /* 0x040fe20000010e20 */
[----:B------:R-:W-:Y:S01]  /*3a20*/  IMAD.IADD R11, R29, 0x1, R34 ;  /* 0x000000011d0b7824 */ /* 0x000fe200078e0222 */
[C-C-:B------:R-:W-:Y:S02]  /*3a30*/  SHF.L.W.U32.HI R36, R32.reuse, 0x13, R32.reuse ;  /* 0x0000001320247819 */ /* 0x140fe40000010e20 */
[----:B------:R-:W-:Y:S02]  /*3a40*/  SHF.L.W.U32.HI R37, R32, 0xa, R32 ;  /* 0x0000000a20257819 */ /* 0x000fe40000010e20 */
[C-C-:B------:R-:W-:Y:S02]  /*3a50*/  SHF.L.W.U32.HI R38, R26.reuse, 0x1a, R26.reuse ;  /* 0x0000001a1a267819 */ /* 0x140fe40000010e1a */
[C-C-:B------:R-:W-:Y:S02]  /*3a60*/  SHF.L.W.U32.HI R39, R26.reuse, 0x15, R26.reuse ;  /* 0x000000151a277819 */ /* 0x140fe40000010e1a */
[----:B------:R-:W-:-:S02]  /*3a70*/  SHF.L.W.U32.HI R40, R26, 0x7, R26 ;  /* 0x000000071a287819 */ /* 0x000fc40000010e1a */
[----:B------:R-:W-:Y:S02]  /*3a80*/  LOP3.LUT R37, R37, R35, R36, 0x96, !PT ;  /* 0x0000002325257212 */ /* 0x000fe400078e9624 */
[----:B------:R-:W-:Y:S02]  /*3a90*/  LOP3.LUT R38, R40, R38, R39, 0x96, !PT ;  /* 0x0000002628267212 */ /* 0x000fe400078e9627 */
[C-C-:B------:R-:W-:Y:S02]  /*3aa0*/  SHF.L.W.U32.HI R29, R12.reuse, 0xf, R12.reuse ;  /* 0x0000000f0c1d7819 */ /* 0x140fe40000010e0c */
[--C-:B------:R-:W-:Y:S02]  /*3ab0*/  SHF.L.W.U32.HI R34, R12, 0xd, R12.reuse ;  /* 0x0000000d0c227819 */ /* 0x100fe40000010e0c */
[----:B------:R-:W-:Y:S02]  /*3ac0*/  SHF.R.U32.HI R31, RZ, 0xa, R12 ;  /* 0x0000000aff1f7819 */ /* 0x000fe4000001160c */
[----:B------:R-:W-:-:S02]  /*3ad0*/  IADD3 R36, PT, PT, R11, UR9, R13 ;  /* 0x000000090b247c10 */ /* 0x000fc4000fffe00d */
[----:B------:R-:W-:Y:S02]  /*3ae0*/  LOP3.LUT R39, R24, R26, R23, 0xb8, !PT ;  /* 0x0000001a18277212 */ /* 0x000fe400078eb817 */
[----:B------:R-:W-:Y:S02]  /*3af0*/  LOP3.LUT R35, R31, R29, R34, 0x96, !PT ;  /* 0x0000001d1f237212 */ /* 0x000fe400078e9622 */
[----:B------:R-:W-:Y:S02]  /*3b00*/  IADD3 R31, PT, PT, R38, R36, R39 ;  /* 0x00000024261f7210 */ /* 0x000fe40007ffe027 */
[----:B------:R-:W-:Y:S02]  /*3b10*/  LOP3.LUT R13, R25, R30, R32, 0xe8, !PT ;  /* 0x0000001e190d7212 */ /* 0x000fe400078ee820 */
[----:B------:R-:W-:Y:S01]  /*3b20*/  IADD3 R33, PT, PT, R19, R33, R8 ;  /* 0x0000002113217210 */ /* 0x000fe20007ffe008 */
[----:B------:R-:W-:Y:S01]  /*3b30*/  IMAD.IADD R29, R32, 0x1, R31 ;  /* 0x00000001201d7824 */ /* 0x000fe200078e021f */
[----:B------:R-:W-:Y:S01]  /*3b40*/  IADD3 R13, PT, PT, R28, R37, R13 ;  /* 0x000000251c0d7210 */ /* 0x000fe20007ffe00d */
[----:B------:R-:W-:Y:S01]  /*3b50*/  IMAD.IADD R8, R35, 0x1, R10 ;  /* 0x0000000123087824 */ /* 0x000fe200078e020a */
[----:B------:R-:W-:-:S02]  /*3b60*/  SHF.L.W.U32.HI R28, R11, 0xf, R11 ;  /* 0x0000000f0b1c7819 */ /* 0x000fc40000010e0b */
[--C-:B------:R-:W-:Y:S02]  /*3b70*/  SHF.L.W.U32.HI R37, R11, 0xd, R11.reuse ;  /* 0x0000000d0b257819 */ /* 0x100fe40000010e0b */
[----:B------:R-:W-:Y:S02]  /*3b80*/  SHF.R.U32.HI R30, RZ, 0xa, R11 ;  /* 0x0000000aff1e7819 */ /* 0x000fe4000001160b */
[C-C-:B------:R-:W-:Y:S02]  /*3b90*/  SHF.L.W.U32.HI R38, R29.reuse, 0x1a, R29.reuse ;  /* 0x0000001a1d267819 */ /* 0x140fe40000010e1d */
[C-C-:B------:R-:W-:Y:S02]  /*3ba0*/  SHF.L.W.U32.HI R41, R29.reuse, 0x15, R29.reuse ;  /* 0x000000151d297819 */ /* 0x140fe40000010e1d */
[----:B------:R-:W-:Y:S02]  /*3bb0*/  SHF.L.W.U32.HI R40, R29, 0x7, R29 ;  /* 0x000000071d287819 */ /* 0x000fe40000010e1d */
[----:B------:R-:W-:-:S02]  /*3bc0*/  LOP3.LUT R10, R30, R28, R37, 0x96, !PT ;  /* 0x0000001c1e0a7212 */ /* 0x000fc400078e9625 */
[----:B------:R-:W-:Y:S02]  /*3bd0*/  LOP3.LUT R28, R40, R38, R41, 0x96, !PT ;  /* 0x00000026281c7212 */ /* 0x000fe400078e9629 */
[----:B------:R-:W-:Y:S01]  /*3be0*/  IADD3 R24, PT, PT, R8, UR10, R24 ;  /* 0x0000000a08187c10 */ /* 0x000fe2000fffe018 */
[----:B------:R-:W-:Y:S01]  /*3bf0*/  IMAD.IADD R10, R10, 0x1, R33 ;  /* 0x000000010a0a7824 */ /* 0x000fe200078e0221 */
[----:B------:R-:W-:Y:S02]  /*3c00*/  LOP3.LUT R35, R23, R29, R26, 0xb8, !PT ;  /* 0x0000001d17237212 */ /* 0x000fe400078eb81a */
[C-C-:B------:R-:W-:Y:S02]  /*3c10*/  SHF.L.W.U32.HI R34, R13.reuse, 0x1e, R13.reuse ;  /* 0x0000001e0d227819 */ /* 0x140fe40000010e0d */
[C-C-:B------:R-:W-:Y:S02]  /*3c20*/  SHF.L.W.U32.HI R39, R13.reuse, 0x13, R13.reuse ;  /* 0x000000130d277819 */ /* 0x140fe40000010e0d */
[----:B------:R-:W-:-:S02]  /*3c30*/  SHF.L.W.U32.HI R36, R13, 0xa, R13 ;  /* 0x0000000a0d247819 */ /* 0x000fc40000010e0d */
[----:B------:R-:W-:Y:S02]  /*3c40*/  IADD3 R28, PT, PT, R28, R24, R35 ;  /* 0x000000181c1c7210 */ /* 0x000fe40007ffe023 */
[----:B------:R-:W-:Y:S02]  /*3c50*/  LOP3.LUT R30, R36, R34, R39, 0x96, !PT ;  /* 0x00000022241e7212 */ /* 0x000fe400078e9627 */
[----:B------:R-:W-:Y:S01]  /*3c60*/  LOP3.LUT R25, R32, R25, R13, 0xe8, !PT ;  /* 0x0000001920197212 */ /* 0x000fe200078ee80d */
[----:B------:R-:W-:Y:S01]  /*3c70*/  IMAD.IADD R24, R13, 0x1, R28 ;  /* 0x000000010d187824 */ /* 0x000fe200078e021c */
[----:B------:R-:W-:Y:S02]  /*3c80*/  SHF.L.W.U32.HI R34, R5, 0x19, R5 ;  /* 0x0000001905227819 */ /* 0x000fe40000010e05 */
[----:B------:R-:W-:Y:S02]  /*3c90*/  IADD3 R30, PT, PT, R27, R30, R25 ;  /* 0x0000001e1b1e7210 */ /* 0x000fe40007ffe019 */
[----:B------:R-:W-:-:S02]  /*3ca0*/  SHF.L.W.U32.HI R25, R5, 0xe, R5 ;  /* 0x0000000e05197819 */ /* 0x000fc40000010e05 */
[----:B------:R-:W-:Y:S02]  /*3cb0*/  SHF.R.U32.HI R27, RZ, 0x3, R5 ;  /* 0x00000003ff1b7819 */ /* 0x000fe40000011605 */
[C-C-:B------:R-:W-:Y:S02]  /*3cc0*/  SHF.L.W.U32.HI R33, R30.reuse, 0x1e, R30.reuse ;  /* 0x0000001e1e217819 */ /* 0x140fe40000010e1e */
[C-C-:B------:R-:W-:Y:S02]  /*3cd0*/  SHF.L.W.U32.HI R36, R30.reuse, 0x13, R30.reuse ;  /* 0x000000131e247819 */ /* 0x140fe40000010e1e */
[----:B------:R-:W-:Y:S02]  /*3ce0*/  SHF.L.W.U32.HI R35, R30, 0xa, R30 ;  /* 0x0000000a1e237819 */ /* 0x000fe40000010e1e */
[C-C-:B------:R-:W-:Y:S02]  /*3cf0*/  SHF.L.W.U32.HI R37, R24.reuse, 0x1a, R24.reuse ;  /* 0x0000001a18257819 */ /* 0x140fe40000010e18 */
[----:B------:R-:W-:-:S02]  /*3d00*/  SHF.L.W.U32.HI R38, R24, 0x15, R24 ;  /* 0x0000001518267819 */ /* 0x000fc40000010e18 */
[----:B------:R-:W-:Y:S02]  /*3d10*/  SHF.L.W.U32.HI R39, R24, 0x7, R24 ;  /* 0x0000000718277819 */ /* 0x000fe40000010e18 */
[----:B------:R-:W-:Y:S02]  /*3d20*/  LOP3.LUT R34, R27, R34, R25, 0x96, !PT ;  /* 0x000000221b227212 */ /* 0x000fe400078e9619 */
[----:B------:R-:W-:Y:S02]  /*3d30*/  LOP3.LUT R27, R35, R33, R36, 0x96, !PT ;  /* 0x00000021231b7212 */ /* 0x000fe400078e9624 */
[----:B------:R-:W-:Y:S02]  /*3d40*/  LOP3.LUT R37, R39, R37, R38, 0x96, !PT ;  /* 0x0000002527257212 */ /* 0x000fe400078e9626 */
[C-C-:B------:R-:W-:Y:S02]  /*3d50*/  SHF.L.W.U32.HI R33, R9.reuse, 0x19, R9.reuse ;  /* 0x0000001909217819 */ /* 0x140fe40000010e09 */
[----:B------:R-:W-:-:S02]  /*3d60*/  SHF.L.W.U32.HI R38, R9, 0xe, R9 ;  /* 0x0000000e09267819 */ /* 0x000fc40000010e09 */
[----:B------:R-:W-:Y:S02]  /*3d70*/  SHF.R.U32.HI R25, RZ, 0x3, R9 ;  /* 0x00000003ff197819 */ /* 0x000fe40000011609 */
[----:B------:R-:W-:Y:S01]  /*3d80*/  IADD3 R41, PT, PT, R10, UR11, R23 ;  /* 0x0000000b0a297c10 */ /* 0x000fe2000fffe017 */
[----:B------:R-:W0:Y:S01]  /*3d90*/  LDCU.128 UR8, c[0x3][0x100] ;  /* 0x00c02000ff0877ac */ /* 0x000e220008000c00 */
[----:B------:R-:W-:Y:S02]  /*3da0*/  LOP3.LUT R40, R26, R24, R29, 0xb8, !PT ;  /* 0x000000181a287212 */ /* 0x000fe400078eb81d */
[----:B------:R-:W-:Y:S02]  /*3db0*/  LOP3.LUT R32, R13, R32, R30, 0xe8, !PT ;  /* 0x000000200d207212 */ /* 0x000fe400078ee81e */
[----:B------:R-:W-:Y:S02]  /*3dc0*/  LOP3.LUT R33, R25, R33, R38, 0x96, !PT ;  /* 0x0000002119217212 */ /* 0x000fe400078e9626 */
[----:B------:R-:W-:-:S02]  /*3dd0*/  SHF.L.W.U32.HI R35, R7, 0x19, R7 ;  /* 0x0000001907237819 */ /* 0x000fc40000010e07 */
[--C-:B------:R-:W-:Y:S02]  /*3de0*/  SHF.L.W.U32.HI R36, R7, 0xe, R7.reuse ;  /* 0x0000000e07247819 */ /* 0x100fe40000010e07 */
[----:B------:R-:W-:Y:S02]  /*3df0*/  SHF.R.U32.HI R23, RZ, 0x3, R7 ;  /* 0x00000003ff177819 */ /* 0x000fe40000011607 */
[----:B------:R-:W-:Y:S02]  /*3e00*/  IADD3 R25, PT, PT, R37, R41, R40 ;  /* 0x0000002925197210 */ /* 0x000fe40007ffe028 */
[----:B------:R-:W-:Y:S02]  /*3e10*/  IADD3 R27, PT, PT, R20, R27, R32 ;  /* 0x0000001b141b7210 */ /* 0x000fe40007ffe020 */
[----:B------:R-:W-:Y:S01]  /*3e20*/  LOP3.LUT R35, R23, R35, R36, 0x96, !PT ;  /* 0x0000002317237212 */ /* 0x000fe200078e9624 */
[----:B------:R-:W-:Y:S01]  /*3e30*/  IMAD.IADD R23, R30, 0x1, R25 ;  /* 0x000000011e177824 */ /* 0x000fe200078e0219 */
[----:B------:R-:W-:-:S02]  /*3e40*/  SHF.L.W.U32.HI R36, R27, 0x1e, R27 ;  /* 0x0000001e1b247819 */ /* 0x000fc40000010e1b */
[C-C-:B------:R-:W-:Y:S02]  /*3e50*/  SHF.L.W.U32.HI R41, R27.reuse, 0x13, R27.reuse ;  /* 0x000000131b297819 */ /* 0x140fe40000010e1b */
[----:B------:R-:W-:Y:S02]  /*3e60*/  SHF.L.W.U32.HI R38, R27, 0xa, R27 ;  /* 0x0000000a1b267819 */ /* 0x000fe40000010e1b */
[C-C-:B------:R-:W-:Y:S02]  /*3e70*/  SHF.L.W.U32.HI R20, R8.reuse, 0xf, R8.reuse ;  /* 0x0000000f08147819 */ /* 0x140fe40000010e08 */
[--C-:B------:R-:W-:Y:S02]  /*3e80*/  SHF.L.W.U32.HI R37, R8, 0xd, R8.reuse ;  /* 0x0000000d08257819 */ /* 0x100fe40000010e08 */
[----:B------:R-:W-:Y:S02]  /*3e90*/  SHF.R.U32.HI R32, RZ, 0xa, R8 ;  /* 0x0000000aff207819 */ /* 0x000fe40000011608 */
[----:B------:R-:W-:-:S02]  /*3ea0*/  IADD3 R39, PT, PT, R21, R34, R6 ;  /* 0x0000002215277210 */ /* 0x000fc40007ffe006 */
[----:B------:R-:W-:Y:S02]  /*3eb0*/  LOP3.LUT R36, R38, R36, R41, 0x96, !PT ;  /* 0x0000002426247212 */ /* 0x000fe400078e9629 */
[C-C-:B------:R-:W-:Y:S02]  /*3ec0*/  SHF.L.W.U32.HI R34, R23.reuse, 0x1a, R23.reuse ;  /* 0x0000001a17227819 */ /* 0x140fe40000010e17 */
[C-C-:B------:R-:W-:Y:S02]  /*3ed0*/  SHF.L.W.U32.HI R41, R23.reuse, 0x15, R23.reuse ;  /* 0x0000001517297819 */ /* 0x140fe40000010e17 */
[----:B------:R-:W-:Y:S02]  /*3ee0*/  SHF.L.W.U32.HI R38, R23, 0x7, R23 ;  /* 0x0000000717267819 */ /* 0x000fe40000010e17 */
[----:B------:R-:W-:Y:S02]  /*3ef0*/  LOP3.LUT R32, R32, R20, R37, 0x96, !PT ;  /* 0x0000001420207212 */ /* 0x000fe400078e9625 */
[----:B------:R-:W-:-:S02]  /*3f00*/  LOP3.LUT R41, R38, R34, R41, 0x96, !PT ;  /* 0x0000002226297212 */ /* 0x000fc400078e9629 */
[----:B------:R-:W-:Y:S01]  /*3f10*/  LOP3.LUT R34, R30, R13, R27, 0xe8, !PT ;  /* 0x0000000d1e227212 */ /* 0x000fe200078ee81b */
[----:B------:R-:W-:Y:S01]  /*3f20*/  IMAD.IADD R13, R32, 0x1, R39 ;  /* 0x00000001200d7824 */ /* 0x000fe200078e0227 */
[----:B------:R-:W-:Y:S02]  /*3f30*/  LOP3.LUT R38, R29, R23, R24, 0xb8, !PT ;  /* 0x000000171d267212 */ /* 0x000fe400078eb818 */
[C-C-:B------:R-:W-:Y:S02]  /*3f40*/  SHF.L.W.U32.HI R20, R14.reuse, 0x19, R14.reuse ;  /* 0x000000190e147819 */ /* 0x140fe40000010e0e */
[--C-:B------:R-:W-:Y:S02]  /*3f50*/  SHF.L.W.U32.HI R37, R14, 0xe, R14.reuse ;  /* 0x0000000e0e257819 */ /* 0x100fe40000010e0e */
[----:B------:R-:W-:Y:S02]  /*3f60*/  SHF.R.U32.HI R6, RZ, 0x3, R14 ;  /* 0x00000003ff067819 */ /* 0x000fe4000001160e */
[----:B------:R-:W-:-:S02]  /*3f70*/  IADD3 R32, PT, PT, R31, R36, R34 ;  /* 0x000000241f207210 */ /* 0x000fc40007ffe022 */
[----:B------:R-:W-:Y:S02]  /*3f80*/  IADD3 R34, PT, PT, R41, R38, R26 ;  /* 0x0000002629227210 */ /* 0x000fe40007ffe01a */
[----:B------:R-:W-:Y:S02]  /*3f90*/  LOP3.LUT R20, R6, R20, R37, 0x96, !PT ;  /* 0x0000001406147212 */ /* 0x000fe400078e9625 */
[C-C-:B------:R-:W-:Y:S02]  /*3fa0*/  SHF.L.W.U32.HI R6, R10.reuse, 0xf, R10.reuse ;  /* 0x0000000f0a067819 */ /* 0x140fe40000010e0a */
[--C-:B------:R-:W-:Y:S02]  /*3fb0*/  SHF.L.W.U32.HI R31, R10, 0xd, R10.reuse ;  /* 0x0000000d0a1f7819 */ /* 0x100fe40000010e0a */
[----:B------:R-:W-:Y:S02]  /*3fc0*/  SHF.R.U32.HI R36, RZ, 0xa, R10 ;  /* 0x0000000aff247819 */ /* 0x000fe4000001160a */
[----:B0-----:R-:W-:-:S02]  /*3fd0*/  IADD3 R34, PT, PT, R13, UR8, R34 ;  /* 0x000000080d227c10 */ /* 0x001fc4000fffe022 */
[----:B------:R-:W-:Y:S02]  /*3fe0*/  IADD3 R35, PT, PT, R16, R35, R5 ;  /* 0x0000002310237210 */ /* 0x000fe40007ffe005 */
[----:B------:R-:W-:Y:S01]  /*3ff0*/  LOP3.LUT R6, R36, R6, R31, 0x96, !PT ;  /* 0x0000000624067212 */ /* 0x000fe200078e961f */
[C---:B------:R-:W-:Y:S01]  /*4000*/  IMAD.IADD R26, R27.reuse, 0x1, R34 ;  /* 0x000000011b1a7824 */ /* 0x040fe200078e0222 */
[C-C-:B------:R-:W-:Y:S02]  /*4010*/  SHF.L.W.U32.HI R37, R32.reuse, 0x1e, R32.reuse ;  /* 0x0000001e20257819 */ /* 0x140fe40000010e20 */
[--C-:B------:R-:W-:Y:S01]  /*4020*/  SHF.L.W.U32.HI R38, R32, 0x13, R32.reuse ;  /* 0x0000001320267819 */ /* 0x100fe20000010e20 */
[----:B------:R-:W-:Y:S01]  /*4030*/  IMAD.IADD R6, R6, 0x1, R35 ;  /* 0x0000000106067824 */ /* 0x000fe200078e0223 */
[--C-:B------:R-:W-:Y:S02]  /*4040*/  SHF.L.W.U32.HI R39, R32, 0xa, R32.reuse ;  /* 0x0000000a20277819 */ /* 0x100fe40000010e20 */
[----:B------:R-:W-:-:S02]  /*4050*/  LOP3.LUT R30, R27, R30, R32, 0xe8, !PT ;  /* 0x0000001e1b1e7212 */ /* 0x000fc400078ee820 */
[----:B------:R-:W-:Y:S02]  /*4060*/  LOP3.LUT R37, R39, R37, R38, 0x96, !PT ;  /* 0x0000002527257212 */ /* 0x000fe400078e9626 */
[C-C-:B------:R-:W-:Y:S02]  /*4070*/  SHF.L.W.U32.HI R5, R26.reuse, 0x1a, R26.reuse ;  /* 0x0000001a1a057819 */ /* 0x140fe40000010e1a */
[C-C-:B------:R-:W-:Y:S02]  /*4080*/  SHF.L.W.U32.HI R36, R26.reuse, 0x15, R26.reuse ;  /* 0x000000151a247819 */ /* 0x140fe40000010e1a */
[----:B------:R-:W-:Y:S02]  /*4090*/  SHF.L.W.U32.HI R31, R26, 0x7, R26 ;  /* 0x000000071a1f7819 */ /* 0x000fe40000010e1a */
[----:B------:R-:W-:Y:S02]  /*40a0*/  IADD3 R33, PT, PT, R18, R33, R7 ;  /* 0x0000002112217210 */ /* 0x000fe40007ffe007 */
[----:B------:R-:W-:-:S02]  /*40b0*/  IADD3 R7, PT, PT, R28, R37, R30 ;  /* 0x000000251c077210 */ /* 0x000fc40007ffe01e */
[----:B------:R-:W-:Y:S02]  /*40c0*/  LOP3.LUT R37, R31, R5, R36, 0x96, !PT ;  /* 0x000000051f257212 */ /* 0x000fe400078e9624 */
[----:B------:R-:W-:Y:S02]  /*40d0*/  IADD3 R39, PT, PT, R6, UR9, R29 ;  /* 0x0000000906277c10 */ /* 0x000fe4000fffe01d */
[----:B------:R-:W-:Y:S02]  /*40e0*/  LOP3.LUT R38, R24, R26, R23, 0xb8, !PT ;  /* 0x0000001a18267212 */ /* 0x000fe400078eb817 */
[----:B------:R-:W-:Y:S02]  /*40f0*/  IADD3 R5, PT, PT, R12, R20, R9 ;  /* 0x000000140c057210 */ /* 0x000fe40007ffe009 */
[C-C-:B------:R-:W-:Y:S02]  /*4100*/  SHF.L.W.U32.HI R28, R13.reuse, 0xf, R13.reuse ;  /* 0x0000000f0d1c7819 */ /* 0x140fe40000010e0d */
[----:B------:R-:W-:-:S02]  /*4110*/  SHF.L.W.U32.HI R31, R13, 0xd, R13 ;  /* 0x0000000d0d1f7819 */ /* 0x000fc40000010e0d */
[----:B------:R-:W-:Y:S02]  /*4120*/  SHF.R.U32.HI R30, RZ, 0xa, R13 ;  /* 0x0000000aff1e7819 */ /* 0x000fe4000001160d */
[----:B------:R-:W-:Y:S02]  /*4130*/  IADD3 R9, PT, PT, R37, R39, R38 ;  /* 0x0000002725097210 */ /* 0x000fe40007ffe026 */
[C-C-:B------:R-:W-:Y:S02]  /*4140*/  SHF.L.W.U32.HI R29, R7.reuse, 0x1e, R7.reuse ;  /* 0x0000001e071d7819 */ /* 0x140fe40000010e07 */
[C-C-:B------:R-:W-:Y:S02]  /*4150*/  SHF.L.W.U32.HI R36, R7.reuse, 0x13, R7.reuse ;  /* 0x0000001307247819 */ /* 0x140fe40000010e07 */
[----:B------:R-:W-:Y:S02]  /*4160*/  SHF.L.W.U32.HI R35, R7, 0xa, R7 ;  /* 0x0000000a07237819 */ /* 0x000fe40000010e07 */
[----:B------:R-:W-:Y:S01]  /*4170*/  LOP3.LUT R20, R30, R28, R31, 0x96, !PT ;  /* 0x0000001c1e147212 */ /* 0x000fe200078e961f */
[----:B------:R-:W-:Y:S01]  /*4180*/  IMAD.IADD R28, R32, 0x1, R9 ;  /* 0x00000001201c7824 */ /* 0x000fe200078e0209 */
[----:B------:R-:W-:-:S02]  /*4190*/  LOP3.LUT R36, R35, R29, R36, 0x96, !PT ;  /* 0x0000001d23247212 */ /* 0x000fc400078e9624 */
[--C-:B------:R-:W-:Y:S01]  /*41a0*/  SHF.L.W.U32.HI R29, R6, 0xf, R6.reuse ;  /* 0x0000000f061d7819 */ /* 0x100fe20000010e06 */
[----:B------:R-:W-:Y:S01]  /*41b0*/  IMAD.IADD R20, R20, 0x1, R33 ;  /* 0x0000000114147824 */ /* 0x000fe200078e0221 */
[--C-:B------:R-:W-:Y:S02]  /*41c0*/  SHF.L.W.U32.HI R30, R6, 0xd, R6.reuse ;  /* 0x0000000d061e7819 */ /* 0x100fe40000010e06 */
[----:B------:R-:W-:Y:S02]  /*41d0*/  SHF.R.U32.HI R31, RZ, 0xa, R6 ;  /* 0x0000000aff1f7819 */ /* 0x000fe40000011606 */
[----:B------:R-:W-:Y:S02]  /*41e0*/  LOP3.LUT R27, R32, R27, R7, 0xe8, !PT ;  /* 0x0000001b201b7212 */ /* 0x000fe400078ee807 */
[C-C-:B------:R-:W-:Y:S02]  /*41f0*/  SHF.L.W.U32.HI R35, R28.reuse, 0x1a, R28.reuse ;  /* 0x0000001a1c237819 */ /* 0x140fe40000010e1c */
[----:B------:R-:W-:-:S02]  /*4200*/  SHF.L.W.U32.HI R40, R28, 0x15, R28 ;  /* 0x000000151c287819 */ /* 0x000fc40000010e1c */
[----:B------:R-:W-:Y:S02]  /*4210*/  SHF.L.W.U32.HI R37, R28, 0x7, R28 ;  /* 0x000000071c257819 */ /* 0x000fe40000010e1c */
[----:B------:R-:W-:Y:S02]  /*4220*/  LOP3.LUT R38, R31, R29, R30, 0x96, !PT ;  /* 0x0000001d1f267212 */ /* 0x000fe400078e961e */
[----:B------:R-:W-:Y:S02]  /*4230*/  IADD3 R30, PT, PT, R25, R36, R27 ;  /* 0x00000024191e7210 */ /* 0x000fe40007ffe01b */
[----:B------:R-:W-:Y:S01]  /*4240*/  LOP3.LUT R35, R37, R35, R40, 0x96, !PT ;  /* 0x0000002325237212 */ /* 0x000fe200078e9628 */
[----:B------:R-:W-:Y:S01]  /*4250*/  IMAD.IADD R5, R38, 0x1, R5 ;  /* 0x0000000126057824 */ /* 0x000fe200078e0205 */
[C-C-:B------:R-:W-:Y:S02]  /*4260*/  SHF.L.W.U32.HI R31, R15.reuse, 0x19, R15.reuse ;  /* 0x000000190f1f7819 */ /* 0x140fe40000010e0f */
[----:B------:R-:W-:-:S02]  /*4270*/  SHF.L.W.U32.HI R36, R15, 0xe, R15 ;  /* 0x0000000e0f247819 */ /* 0x000fc40000010e0f */
[----:B------:R-:W-:Y:S02]  /*4280*/  SHF.R.U32.HI R25, RZ, 0x3, R15 ;  /* 0x00000003ff197819 */ /* 0x000fe4000001160f */
[----:B------:R-:W-:Y:S02]  /*4290*/  IADD3 R33, PT, PT, R20, UR10, R24 ;  /* 0x0000000a14217c10 */ /* 0x000fe4000fffe018 */
[----:B------:R-:W-:Y:S02]  /*42a0*/  LOP3.LUT R40, R23, R28, R26, 0xb8, !PT ;  /* 0x0000001c17287212 */ /* 0x000fe400078eb81a */
[----:B------:R-:W-:Y:S02]  /*42b0*/  LOP3.LUT R31, R25, R31, R36, 0x96, !PT ;  /* 0x0000001f191f7212 */ /* 0x000fe400078e9624 */
[----:B------:R-:W-:Y:S02]  /*42c0*/  IADD3 R36, PT, PT, R35, R33, R40 ;  /* 0x0000002123247210 */ /* 0x000fe40007ffe028 */
[----:B------:R-:W-:-:S02]  /*42d0*/  SHF.L.W.U32.HI R24, R30, 0x1e, R30 ;  /* 0x0000001e1e187819 */ /* 0x000fc40000010e1e */
[C---:B------:R-:W-:Y:S01]  /*42e0*/  SHF.L.W.U32.HI R27, R30.reuse, 0x13, R30 ;  /* 0x000000131e1b7819 */ /* 0x040fe20000010e1e */
[C---:B------:R-:W-:Y:S01]  /*42f0*/  IMAD.IADD R25, R7.reuse, 0x1, R36 ;  /* 0x0000000107197824 */ /* 0x040fe200078e0224 */
[--C-:B------:R-:W-:Y:S02]  /*4300*/  SHF.L.W.U32.HI R29, R30, 0xa, R30.reuse ;  /* 0x0000000a1e1d7819 */ /* 0x100fe40000010e1e */
[----:B------:R-:W-:Y:S02]  /*4310*/  LOP3.LUT R32, R7, R32, R30, 0xe8, !PT ;  /* 0x0000002007207212 */ /* 0x000fe400078ee81e */
[----:B------:R-:W-:Y:S02]  /*4320*/  LOP3.LUT R33, R29, R24, R27, 0x96, !PT ;  /* 0x000000181d217212 */ /* 0x000fe400078e961b */
[C-C-:B------:R-:W-:Y:S02]  /*4330*/  SHF.L.W.U32.HI R24, R22.reuse, 0x19, R22.reuse ;  /* 0x0000001916187819 */ /* 0x140fe40000010e16 */
[----:B------:R-:W-:-:S02]  /*4340*/  SHF.L.W.U32.HI R27, R22, 0xe, R22 ;  /* 0x0000000e161b7819 */ /* 0x000fc40000010e16 */
[----:B------:R-:W-:Y:S02]  /*4350*/  SHF.R.U32.HI R29, RZ, 0x3, R22 ;  /* 0x00000003ff1d7819 */ /* 0x000fe40000011616 */
[C-C-:B------:R-:W-:Y:S02]  /*4360*/  SHF.L.W.U32.HI R35, R25.reuse, 0x1a, R25.reuse ;  /* 0x0000001a19237819 */ /* 0x140fe40000010e19 */
[C-C-:B------:R-:W-:Y:S02]  /*4370*/  SHF.L.W.U32.HI R38, R25.reuse, 0x15, R25.reuse ;  /* 0x0000001519267819 */ /* 0x140fe40000010e19 */
[----:B------:R-:W-:Y:S02]  /*4380*/  SHF.L.W.U32.HI R37, R25, 0x7, R25 ;  /* 0x0000000719257819 */ /* 0x000fe40000010e19 */
[----:B------:R-:W-:Y:S02]  /*4390*/  LOP3.LUT R24, R29, R24, R27, 0x96, !PT ;  /* 0x000000181d187212 */ /* 0x000fe400078e961b */
[----:B------:R-:W-:-:S02]  /*43a0*/  LOP3.LUT R29, R37, R35, R38, 0x96, !PT ;  /* 0x00000023251d7212 */ /* 0x000fc400078e9626 */
[----:B------:R-:W-:Y:S01]  /*43b0*/  IADD3 R39, PT, PT, R5, UR11, R23 ;  /* 0x0000000b05277c10 */ /* 0x000fe2000fffe017 */
[----:B------:R-:W0:Y:S01]  /*43c0*/  LDCU.128 UR8, c[0x3][0x110] ;  /* 0x00c02200ff0877ac */ /* 0x000e220008000c00 */
[----:B------:R-:W-:Y:S02]  /*43d0*/  LOP3.LUT R38, R26, R25, R28, 0xb8, !PT ;  /* 0x000000191a267212 */ /* 0x000fe400078eb81c */
[----:B------:R-:W-:Y:S02]  /*43e0*/  IADD3 R27, PT, PT, R34, R33, R32 ;  /* 0x00000021221b7210 */ /* 0x000fe40007ffe020 */
[C-C-:B------:R-:W-:Y:S02]  /*43f0*/  SHF.L.W.U32.HI R33, R17.reuse, 0x19, R17.reuse ;  /* 0x0000001911217819 */ /* 0x140fe40000010e11 */
[--C-:B------:R-:W-:Y:S02]  /*4400*/  SHF.L.W.U32.HI R32, R17, 0xe, R17.reuse ;  /* 0x0000000e11207819 */ /* 0x100fe40000010e11 */
[----:B------:R-:W-:-:S02]  /*4410*/  SHF.R.U32.HI R23, RZ, 0x3, R17 ;  /* 0x00000003ff177819 */ /* 0x000fc40000011611 */
[----:B------:R-:W-:Y:S02]  /*4420*/  IADD3 R29, PT, PT, R29, R39, R38 ;  /* 0x000000271d1d7210 */ /* 0x000fe40007ffe026 */
[C-C-:B------:R-:W-:Y:S02]  /*4430*/  SHF.L.W.U32.HI R34, R27.reuse, 0x1e, R27.reuse ;  /* 0x0000001e1b227819 */ /* 0x140fe40000010e1b */
[C-C-:B------:R-:W-:Y:S02]  /*4440*/  SHF.L.W.U32.HI R35, R27.reuse, 0x13, R27.reuse ;  /* 0x000000131b237819 */ /* 0x140fe40000010e1b */
[----:B------:R-:W-:Y:S02]  /*4450*/  SHF.L.W.U32.HI R37, R27, 0xa, R27 ;  /* 0x0000000a1b257819 */ /* 0x000fe40000010e1b */
[----:B------:R-:W-:Y:S01]  /*4460*/  LOP3.LUT R33, R23, R33, R32, 0x96, !PT ;  /* 0x0000002117217212 */ /* 0x000fe200078e9620 */
[----:B------:R-:W-:Y:S01]  /*4470*/  IMAD.IADD R23, R30, 0x1, R29 ;  /* 0x000000011e177824 */ /* 0x000fe200078e021d */
[----:B------:R-:W-:-:S02]  /*4480*/  IADD3 R31, PT, PT, R11, R31, R14 ;  /* 0x0000001f0b1f7210 */ /* 0x000fc40007ffe00e */
[----:B------:R-:W-:Y:S02]  /*4490*/  LOP3.LUT R38, R37, R34, R35, 0x96, !PT ;  /* 0x0000002225267212 */ /* 0x000fe400078e9623 */
[C-C-:B------:R-:W-:Y:S02]  /*44a0*/  SHF.L.W.U32.HI R14, R20.reuse, 0xf, R20.reuse ;  /* 0x0000000f140e7819 */ /* 0x140fe40000010e14 */
        /* <DEDUP_REMOVED lines=8> */
[C-C-:B------:R-:W-:Y:S02]  /*4530*/  SHF.L.W.U32.HI R14, R19.reuse, 0x19, R19.reuse ;  /* 0x00000019130e7819 */ /* 0x140fe40000010e13 */
[----:B------:R-:W-:-:S02]  /*4540*/  SHF.L.W.U32.HI R7, R19, 0xe, R19 ;  /* 0x0000000e13077819 */ /* 0x000fc40000010e13 */
[----:B------:R-:W-:Y:S02]  /*4550*/  SHF.R.U32.HI R9, RZ, 0x3, R19 ;  /* 0x00000003ff097819 */ /* 0x000fe40000011613 */
[----:B------:R-:W-:Y:S02]  /*4560*/  LOP3.LUT R39, R39, R37, R40, 0x96, !PT ;  /* 0x0000002527277212 */ /* 0x000fe400078e9628 */
[----:B------:R-:W-:Y:S02]  /*4570*/  LOP3.LUT R40, R28, R23, R25, 0xb8, !PT ;  /* 0x000000171c287212 */ /* 0x000fe400078eb819 */
[C-C-:B------:R-:W-:Y:S02]  /*4580*/  SHF.L.W.U32.HI R35, R32.reuse, 0x1e, R32.reuse ;  /* 0x0000001e20237819 */ /* 0x140fe40000010e20 */
[C-C-:B------:R-:W-:Y:S02]  /*4590*/  SHF.L.W.U32.HI R38, R32.reuse, 0x13, R32.reuse ;  /* 0x0000001320267819 */ /* 0x140fe40000010e20 */
[----:B------:R-:W-:-:S02]  /*45a0*/  SHF.L.W.U32.HI R37, R32, 0xa, R32 ;  /* 0x0000000a20257819 */ /* 0x000fc40000010e20 */
[----:B------:R-:W-:Y:S01]  /*45b0*/  LOP3.LUT R14, R9, R14, R7, 0x96, !PT ;  /* 0x0000000e090e7212 */ /* 0x000fe200078e9607 */
[----:B------:R-:W-:Y:S01]  /*45c0*/  IMAD.IADD R7, R34, 0x1, R31 ;  /* 0x0000000122077824 */ /* 0x000fe200078e021f */
[----:B------:R-:W-:Y:S02]  /*45d0*/  IADD3 R40, PT, PT, R39, R40, R26 ;  /* 0x0000002827287210 */ /* 0x000fe40007ffe01a */
[----:B------:R-:W-:Y:S02]  /*45e0*/  LOP3.LUT R31, R37, R35, R38, 0x96, !PT ;  /* 0x00000023251f7212 */ /* 0x000fe400078e9626 */
[----:B------:R-:W-:Y:S02]  /*45f0*/  LOP3.LUT R35, R27, R30, R32, 0xe8, !PT ;  /* 0x0000001e1b237212 */ /* 0x000fe400078ee820 */
[C-C-:B------:R-:W-:Y:S02]  /*4600*/  SHF.L.W.U32.HI R9, R5.reuse, 0xf, R5.reuse ;  /* 0x0000000f05097819 */ /* 0x140fe40000010e05 */
[----:B------:R-:W-:-:S02]  /*4610*/  SHF.L.W.U32.HI R26, R5, 0xd, R5 ;  /* 0x0000000d051a7819 */ /* 0x000fc40000010e05 */
[----:B------:R-:W-:Y:S02]  /*4620*/  SHF.R.U32.HI R34, RZ, 0xa, R5 ;  /* 0x0000000aff227819 */ /* 0x000fe40000011605 */
[----:B0-----:R-:W-:Y:S02]  /*4630*/  IADD3 R30, PT, PT, R7, UR8, R40 ;  /* 0x00000008071e7c10 */ /* 0x001fe4000fffe028 */
[----:B------:R-:W-:Y:S02]  /*4640*/  IADD3 R31, PT, PT, R36, R31, R35 ;  /* 0x0000001f241f7210 */ /* 0x000fe40007ffe023 */
[----:B------:R-:W-:Y:S02]  /*4650*/  IADD3 R36, PT, PT, R8, R33, R15 ;  /* 0x0000002108247210 */ /* 0x000fe40007ffe00f */
[----:B------:R-:W-:Y:S01]  /*4660*/  LOP3.LUT R9, R34, R9, R26, 0x96, !PT ;  /* 0x0000000922097212 */ /* 0x000fe200078e961a */
[----:B------:R-:W-:Y:S01]  /*4670*/  IMAD.IADD R26, R27, 0x1, R30 ;  /* 0x000000011b1a7824 */ /* 0x000fe200078e021e */
[----:B------:R-:W-:-:S02]  /*4680*/  SHF.L.W.U32.HI R33, R31, 0x1e, R31 ;  /* 0x0000001e1f217819 */ /* 0x000fc40000010e1f */
[--C-:B------:R-:W-:Y:S01]  /*4690*/  SHF.L.W.U32.HI R34, R31, 0x13, R31.reuse ;  /* 0x000000131f227819 */ /* 0x100fe20000010e1f */
[----:B------:R-:W-:Y:S01]  /*46a0*/  IMAD.IADD R9, R9, 0x1, R36 ;  /* 0x0000000109097824 */ /* 0x000fe200078e0224 */
[----:B------:R-:W-:Y:S02]  /*46b0*/  SHF.L.W.U32.HI R35, R31, 0xa, R31 ;  /* 0x0000000a1f237819 */ /* 0x000fe40000010e1f */
[C-C-:B------:R-:W-:Y:S02]  /*46c0*/  SHF.L.W.U32.HI R37, R26.reuse, 0x1a, R26.reuse ;  /* 0x0000001a1a257819 */ /* 0x140fe40000010e1a */
[C-C-:B------:R-:W-:Y:S02]  /*46d0*/  SHF.L.W.U32.HI R38, R26.reuse, 0x15, R26.reuse ;  /* 0x000000151a267819 */ /* 0x140fe40000010e1a */
[----:B------:R-:W-:Y:S02]  /*46e0*/  SHF.L.W.U32.HI R39, R26, 0x7, R26 ;  /* 0x000000071a277819 */ /* 0x000fe40000010e1a */
[----:B------:R-:W-:-:S02]  /*46f0*/  IADD3 R15, PT, PT, R10, R24, R17 ;  /* 0x000000180a0f7210 */ /* 0x000fc40007ffe011 */
[----:B------:R-:W-:Y:S02]  /*4700*/  LOP3.LUT R34, R35, R33, R34, 0x96, !PT ;  /* 0x0000002123227212 */ /* 0x000fe400078e9622 */
[C-C-:B------:R-:W-:Y:S02]  /*4710*/  SHF.L.W.U32.HI R17, R7.reuse, 0xf, R7.reuse ;  /* 0x0000000f07117819 */ /* 0x140fe40000010e07 */
[--C-:B------:R-:W-:Y:S02]  /*4720*/  SHF.L.W.U32.HI R24, R7, 0xd, R7.reuse ;  /* 0x0000000d07187819 */ /* 0x100fe40000010e07 */
[----:B------:R-:W-:Y:S02]  /*4730*/  SHF.R.U32.HI R33, RZ, 0xa, R7 ;  /* 0x0000000aff217819 */ /* 0x000fe40000011607 */
[----:B------:R-:W-:Y:S02]  /*4740*/  IADD3 R35, PT, PT, R9, UR9, R28 ;  /* 0x0000000909237c10 */ /* 0x000fe4000fffe01c */
[----:B------:R-:W-:-:S02]  /*4750*/  LOP3.LUT R37, R39, R37, R38, 0x96, !PT ;  /* 0x0000002527257212 */ /* 0x000fc400078e9626 */
[----:B------:R-:W-:Y:S02]  /*4760*/  LOP3.LUT R28, R25, R26, R23, 0xb8, !PT ;  /* 0x0000001a191c7212 */ /* 0x000fe400078eb817 */
[----:B------:R-:W-:Y:S02]  /*4770*/  IADD3 R22, PT, PT, R13, R14, R22 ;  /* 0x0000000e0d167210 */ /* 0x000fe40007ffe016 */
[----:B------:R-:W-:Y:S02]  /*4780*/  LOP3.LUT R14, R33, R17, R24, 0x96, !PT ;  /* 0x00000011210e7212 */ /* 0x000fe400078e9618 */
[----:B------:R-:W-:Y:S02]  /*4790*/  LOP3.LUT R27, R32, R27, R31, 0xe8, !PT ;  /* 0x0000001b201b7212 */ /* 0x000fe400078ee81f */
[----:B------:R-:W-:Y:S01]  /*47a0*/  IADD3 R17, PT, PT, R37, R35, R28 ;  /* 0x0000002325117210 */ /* 0x000fe20007ffe01c */
[----:B------:R-:W-:Y:S01]  /*47b0*/  IMAD.IADD R14, R14, 0x1, R15 ;  /* 0x000000010e0e7824 */ /* 0x000fe200078e020f */
[----:B------:R-:W-:-:S02]  /*47c0*/  IADD3 R24, PT, PT, R29, R34, R27 ;  /* 0x000000221d187210 */ /* 0x000fc40007ffe01b */
[C---:B------:R-:W-:Y:S01]  /*47d0*/  SHF.L.W.U32.HI R28, R9.reuse, 0xf, R9 ;  /* 0x0000000f091c7819 */ /* 0x040fe20000010e09 */
[----:B------:R-:W-:Y:S01]  /*47e0*/  IMAD.IADD R27, R32, 0x1, R17 ;  /* 0x00000001201b7824 */ /* 0x000fe200078e0211 */
[--C-:B------:R-:W-:Y:S02]  /*47f0*/  SHF.L.W.U32.HI R29, R9, 0xd, R9.reuse ;  /* 0x0000000d091d7819 */ /* 0x100fe40000010e09 */
[----:B------:R-:W-:Y:S02]  /*4800*/  SHF.R.U32.HI R33, RZ, 0xa, R9 ;  /* 0x0000000aff217819 */ /* 0x000fe40000011609 */
[C-C-:B------:R-:W-:Y:S02]  /*4810*/  SHF.L.W.U32.HI R37, R27.reuse, 0x1a, R27.reuse ;  /* 0x0000001a1b257819 */ /* 0x140fe40000010e1b */
[C-C-:B------:R-:W-:Y:S02]  /*4820*/  SHF.L.W.U32.HI R38, R27.reuse, 0x15, R27.reuse ;  /* 0x000000151b267819 */ /* 0x140fe40000010e1b */
[----:B------:R-:W-:-:S02]  /*4830*/  SHF.L.W.U32.HI R39, R27, 0x7, R27 ;  /* 0x000000071b277819 */ /* 0x000fc40000010e1b */
[----:B------:R-:W-:Y:S02]  /*4840*/  LOP3.LUT R15, R33, R28, R29, 0x96, !PT ;  /* 0x0000001c210f7212 */ /* 0x000fe400078e961d */
[----:B------:R-:W-:Y:S02]  /*4850*/  IADD3 R28, PT, PT, R14, UR10, R25 ;  /* 0x0000000a0e1c7c10 */ /* 0x000fe4000fffe019 */
[----:B------:R-:W-:Y:S01]  /*4860*/  LOP3.LUT R25, R31, R32, R24, 0xe8, !PT ;  /* 0x000000201f197212 */ /* 0x000fe200078ee818 */
[----:B------:R-:W-:Y:S01]  /*4870*/  IMAD.IADD R15, R15, 0x1, R22 ;  /* 0x000000010f0f7824 */ /* 0x000fe200078e0216 */
[C-C-:B------:R-:W-:Y:S02]  /*4880*/  SHF.L.W.U32.HI R34, R24.reuse, 0x1e, R24.reuse ;  /* 0x0000001e18227819 */ /* 0x140fe40000010e18 */
[C-C-:B------:R-:W-:Y:S02]  /*4890*/  SHF.L.W.U32.HI R35, R24.reuse, 0x13, R24.reuse ;  /* 0x0000001318237819 */ /* 0x140fe40000010e18 */
[----:B------:R-:W-:-:S02]  /*48a0*/  SHF.L.W.U32.HI R36, R24, 0xa, R24 ;  /* 0x0000000a18247819 */ /* 0x000fc40000010e18 */
[----:B------:R-:W-:Y:S02]  /*48b0*/  LOP3.LUT R37, R39, R37, R38, 0x96, !PT ;  /* 0x0000002527257212 */ /* 0x000fe400078e9626 */
[----:B------:R-:W-:Y:S02]  /*48c0*/  LOP3.LUT R32, R23, R27, R26, 0xb8, !PT ;  /* 0x0000001b17207212 */ /* 0x000fe400078eb81a */
[----:B------:R-:W-:Y:S02]  /*48d0*/  LOP3.LUT R35, R36, R34, R35, 0x96, !PT ;  /* 0x0000002224237212 */ /* 0x000fe400078e9623 */
[----:B------:R-:W-:Y:S02]  /*48e0*/  IADD3 R32, PT, PT, R37, R28, R32 ;  /* 0x0000001c25207210 */ /* 0x000fe40007ffe020 */
[----:B------:R-:W-:Y:S02]  /*48f0*/  IADD3 R25, PT, PT, R30, R35, R25 ;  /* 0x000000231e197210 */ /* 0x000fe40007ffe019 */
[--C-:B------:R-:W-:Y:S01]  /*4900*/  SHF.L.W.U32.HI R29, R21, 0x19, R21.reuse ;  /* 0x00000019151d7819 */ /* 0x100fe20000010e15 */
[----:B------:R-:W-:Y:S01]  /*4910*/  IMAD.IADD R22, R31, 0x1, R32 ;  /* 0x000000011f167824 */ /* 0x000fe200078e0220 */
        /* <DEDUP_REMOVED lines=9> */
[----:B------:R-:W-:Y:S01]  /*49b0*/  IADD3 R40, PT, PT, R15, UR11, R23 ;  /* 0x0000000b0f287c10 */ /* 0x000fe2000fffe017 */
[----:B------:R-:W0:Y:S01]  /*49c0*/  LDCU.128 UR8, c[0x3][0x120] ;  /* 0x00c02400ff0877ac */ /* 0x000e220008000c00 */
[----:B------:R-:W-:Y:S02]  /*49d0*/  LOP3.LUT R36, R35, R33, R34, 0x96, !PT ;  /* 0x0000002123247212 */ /* 0x000fe400078e9622 */
[C-C-:B------:R-:W-:Y:S02]  /*49e0*/  SHF.L.W.U32.HI R33, R16.reuse, 0x19, R16.reuse ;  /* 0x0000001910217819 */ /* 0x140fe40000010e10 */
[----:B------:R-:W-:-:S02]  /*49f0*/  SHF.L.W.U32.HI R28, R16, 0xe, R16 ;  /* 0x0000000e101c7819 */ /* 0x000fc40000010e10 */
[----:B------:R-:W-:Y:S02]  /*4a00*/  SHF.R.U32.HI R23, RZ, 0x3, R16 ;  /* 0x00000003ff177819 */ /* 0x000fe40000011610 */
[----:B------:R-:W-:Y:S02]  /*4a10*/  LOP3.LUT R37, R39, R37, R38, 0x96, !PT ;  /* 0x0000002527257212 */ /* 0x000fe400078e9626 */
[----:B------:R-:W-:Y:S02]  /*4a20*/  LOP3.LUT R31, R24, R31, R25, 0xe8, !PT ;  /* 0x0000001f181f7212 */ /* 0x000fe400078ee819 */
[----:B------:R-:W-:Y:S02]  /*4a30*/  LOP3.LUT R38, R26, R22, R27, 0xb8, !PT ;  /* 0x000000161a267212 */ /* 0x000fe400078eb81b */
[----:B------:R-:W-:Y:S02]  /*4a40*/  LOP3.LUT R33, R23, R33, R28, 0x96, !PT ;  /* 0x0000002117217212 */ /* 0x000fe400078e961c */
[----:B------:R-:W-:-:S02]  /*4a50*/  IADD3 R28, PT, PT, R17, R36, R31 ;  /* 0x00000024111c7210 */ /* 0x000fc40007ffe01f */
[C-C-:B------:R-:W-:Y:S02]  /*4a60*/  SHF.L.W.U32.HI R30, R18.reuse, 0x19, R18.reuse ;  /* 0x00000019121e7819 */ /* 0x140fe40000010e12 */
[--C-:B------:R-:W-:Y:S02]  /*4a70*/  SHF.L.W.U32.HI R35, R18, 0xe, R18.reuse ;  /* 0x0000000e12237819 */ /* 0x100fe40000010e12 */
[----:B------:R-:W-:Y:S02]  /*4a80*/  SHF.R.U32.HI R34, RZ, 0x3, R18 ;  /* 0x00000003ff227819 */ /* 0x000fe40000011612 */
[----:B------:R-:W-:Y:S02]  /*4a90*/  IADD3 R31, PT, PT, R37, R40, R38 ;  /* 0x00000028251f7210 */ /* 0x000fe40007ffe026 */
[----:B------:R-:W-:Y:S02]  /*4aa0*/  LOP3.LUT R30, R34, R30, R35, 0x96, !PT ;  /* 0x0000001e221e7212 */ /* 0x000fe400078e9623 */
[--C-:B------:R-:W-:Y:S01]  /*4ab0*/  SHF.L.W.U32.HI R17, R14, 0xf, R14.reuse ;  /* 0x0000000f0e117819 */ /* 0x100fe20000010e0e */
[----:B------:R-:W-:Y:S01]  /*4ac0*/  IMAD.IADD R23, R24, 0x1, R31 ;  /* 0x0000000118177824 */ /* 0x000fe200078e021f */
[----:B------:R-:W-:-:S02]  /*4ad0*/  SHF.L.W.U32.HI R34, R14, 0xd, R14 ;  /* 0x0000000d0e227819 */ /* 0x000fc40000010e0e */
[----:B------:R-:W-:Y:S02]  /*4ae0*/  SHF.R.U32.HI R35, RZ, 0xa, R14 ;  /* 0x0000000aff237819 */ /* 0x000fe4000001160e */
[C-C-:B------:R-:W-:Y:S02]  /*4af0*/  SHF.L.W.U32.HI R37, R28.reuse, 0x1e, R28.reuse ;  /* 0x0000001e1c257819 */ /* 0x140fe40000010e1c */
[C-C-:B------:R-:W-:Y:S02]  /*4b00*/  SHF.L.W.U32.HI R38, R28.reuse, 0x13, R28.reuse ;  /* 0x000000131c267819 */ /* 0x140fe40000010e1c */
[----:B------:R-:W-:Y:S02]  /*4b10*/  SHF.L.W.U32.HI R39, R28, 0xa, R28 ;  /* 0x0000000a1c277819 */ /* 0x000fe40000010e1c */
[----:B------:R-:W-:Y:S02]  /*4b20*/  LOP3.LUT R17, R35, R17, R34, 0x96, !PT ;  /* 0x0000001123117212 */ /* 0x000fe400078e9622 */
[----:B------:R-:W-:-:S02]  /*4b30*/  LOP3.LUT R37, R39, R37, R38, 0x96, !PT ;  /* 0x0000002527257212 */ /* 0x000fc400078e9626 */
[C-C-:B------:R-:W-:Y:S02]  /*4b40*/  SHF.L.W.U32.HI R35, R23.reuse, 0x1a, R23.reuse ;  /* 0x0000001a17237819 */ /* 0x140fe40000010e17 */
[C-C-:B------:R-:W-:Y:S02]  /*4b50*/  SHF.L.W.U32.HI R38, R23.reuse, 0x15, R23.reuse ;  /* 0x0000001517267819 */ /* 0x140fe40000010e17 */
[----:B------:R-:W-:Y:S02]  /*4b60*/  SHF.L.W.U32.HI R39, R23, 0x7, R23 ;  /* 0x0000000717277819 */ /* 0x000fe40000010e17 */
[----:B------:R-:W-:Y:S02]  /*4b70*/  IADD3 R36, PT, PT, R6, R29, R19 ;  /* 0x0000001d06247210 */ /* 0x000fe40007ffe013 */
[C-C-:B------:R-:W-:Y:S02]  /*4b80*/  SHF.L.W.U32.HI R19, R12.reuse, 0x19, R12.reuse ;  /* 0x000000190c137819 */ /* 0x140fe40000010e0c */
[----:B------:R-:W-:Y:S01]  /*4b90*/  SHF.L.W.U32.HI R34, R12, 0xe, R12 ;  /* 0x0000000e0c227819 */ /* 0x000fe20000010e0c */
[----:B------:R-:W-:Y:S01]  /*4ba0*/  IMAD.IADD R17, R17, 0x1, R36 ;  /* 0x0000000111117824 */ /* 0x000fe200078e0224 */
        /* <DEDUP_REMOVED lines=8> */
[--C-:B------:R-:W-:Y:S02]  /*4c30*/  SHF.L.W.U32.HI R35, R15, 0xd, R15.reuse ;  /* 0x0000000d0f237819 */ /* 0x100fe40000010e0f */
[----:B------:R-:W-:Y:S02]  /*4c40*/  SHF.R.U32.HI R34, RZ, 0xa, R15 ;  /* 0x0000000aff227819 */ /* 0x000fe4000001160f */
[----:B0-----:R-:W-:Y:S02]  /*4c50*/  IADD3 R32, PT, PT, R17, UR8, R32 ;  /* 0x0000000811207c10 */ /* 0x001fe4000fffe020 */
[----:B------:R-:W-:Y:S02]  /*4c60*/  IADD3 R33, PT, PT, R20, R33, R21 ;  /* 0x0000002114217210 */ /* 0x000fe40007ffe015 */
[----:B------:R-:W-:Y:S01]  /*4c70*/  LOP3.LUT R26, R34, R26, R35, 0x96, !PT ;  /* 0x0000001a221a7212 */ /* 0x000fe200078e9623 */
[----:B------:R-:W-:Y:S01]  /*4c80*/  IMAD.IADD R24, R25, 0x1, R32 ;  /* 0x0000000119187824 */ /* 0x000fe200078e0220 */
[----:B------:R-:W-:-:S02]  /*4c90*/  SHF.L.W.U32.HI R36, R29, 0x1e, R29 ;  /* 0x0000001e1d247819 */ /* 0x000fc40000010e1d */
[C-C-:B------:R-:W-:Y:S02]  /*4ca0*/  SHF.L.W.U32.HI R37, R29.reuse, 0x13, R29.reuse ;  /* 0x000000131d257819 */ /* 0x140fe40000010e1d */
[----:B------:R-:W-:Y:S02]  /*4cb0*/  SHF.L.W.U32.HI R38, R29, 0xa, R29 ;  /* 0x0000000a1d267819 */ /* 0x000fe40000010e1d */
[----:B------:R-:W-:Y:S01]  /*4cc0*/  IADD3 R30, PT, PT, R5, R30, R16 ;  /* 0x0000001e051e7210 */ /* 0x000fe20007ffe010 */
[----:B------:R-:W-:Y:S01]  /*4cd0*/  IMAD.IADD R16, R26, 0x1, R33 ;  /* 0x000000011a107824 */ /* 0x000fe200078e0221 */
[----:B------:R-:W-:Y:S02]  /*4ce0*/  LOP3.LUT R36, R38, R36, R37, 0x96, !PT ;  /* 0x0000002426247212 */ /* 0x000fe400078e9625 */
[----:B------:R-:W-:Y:S02]  /*4cf0*/  LOP3.LUT R25, R28, R25, R29, 0xe8, !PT ;  /* 0x000000191c197212 */ /* 0x000fe400078ee81d */
[----:B------:R-:W-:-:S02]  /*4d00*/  SHF.L.W.U32.HI R21, R24, 0x1a, R24 ;  /* 0x0000001a18157819 */ /* 0x000fc40000010e18 */
[C-C-:B------:R-:W-:Y:S02]  /*4d10*/  SHF.L.W.U32.HI R34, R24.reuse, 0x15, R24.reuse ;  /* 0x0000001518227819 */ /* 0x140fe40000010e18 */
[----:B------:R-:W-:Y:S02]  /*4d20*/  SHF.L.W.U32.HI R35, R24, 0x7, R24 ;  /* 0x0000000718237819 */ /* 0x000fe40000010e18 */
[----:B------:R-:W-:Y:S02]  /*4d30*/  IADD3 R26, PT, PT, R31, R36, R25 ;  /* 0x000000241f1a7210 */ /* 0x000fe40007ffe019 */
        /* <DEDUP_REMOVED lines=8> */
[----:B------:R-:W-:Y:S01]  /*4dc0*/  LOP3.LUT R19, R33, R25, R34, 0x96, !PT ;  /* 0x0000001921137212 */ /* 0x000fe200078e9622 */
[----:B------:R-:W-:Y:S01]  /*4dd0*/  IMAD.IADD R25, R28, 0x1, R31 ;  /* 0x000000011c197824 */ /* 0x000fe200078e021f */
[----:B------:R-:W-:-:S02]  /*4de0*/  SHF.L.W.U32.HI R27, R26, 0x1e, R26 ;  /* 0x0000001e1a1b7819 */ /* 0x000fc40000010e1a */
[C---:B------:R-:W-:Y:S01]  /*4df0*/  SHF.L.W.U32.HI R36, R26.reuse, 0x13, R26 ;  /* 0x000000131a247819 */ /* 0x040fe20000010e1a */
[----:B------:R-:W-:Y:S01]  /*4e00*/  IMAD.IADD R19, R19, 0x1, R30 ;  /* 0x0000000113137824 */ /* 0x000fe200078e021e */
[----:B------:R-:W-:Y:S02]  /*4e10*/  SHF.L.W.U32.HI R35, R26, 0xa, R26 ;  /* 0x0000000a1a237819 */ /* 0x000fe40000010e1a */
[--C-:B------:R-:W-:Y:S02]  /*4e20*/  SHF.L.W.U32.HI R34, R25, 0x1a, R25.reuse ;  /* 0x0000001a19227819 */ /* 0x100fe40000010e19 */
[----:B------:R-:W-:Y:S02]  /*4e30*/  LOP3.LUT R35, R35, R27, R36, 0x96, !PT ;  /* 0x0000001b23237212 */ /* 0x000fe400078e9624 */
[C-C-:B------:R-:W-:Y:S02]  /*4e40*/  SHF.L.W.U32.HI R37, R25.reuse, 0x15, R25.reuse ;  /* 0x0000001519257819 */ /* 0x140fe40000010e19 */
[----:B------:R-:W-:-:S02]  /*4e50*/  SHF.L.W.U32.HI R36, R25, 0x7, R25 ;  /* 0x0000000719247819 */ /* 0x000fc40000010e19 */
[C-C-:B------:R-:W-:Y:S02]  /*4e60*/  SHF.L.W.U32.HI R18, R16.reuse, 0xf, R16.reuse ;  /* 0x0000000f10127819 */ /* 0x140fe40000010e10 */
[--C-:B------:R-:W-:Y:S02]  /*4e70*/  SHF.L.W.U32.HI R27, R16, 0xd, R16.reuse ;  /* 0x0000000d101b7819 */ /* 0x100fe40000010e10 */
[----:B------:R-:W-:Y:S02]  /*4e80*/  SHF.R.U32.HI R33, RZ, 0xa, R16 ;  /* 0x0000000aff217819 */ /* 0x000fe40000011610 */
[----:B------:R-:W-:Y:S02]  /*4e90*/  LOP3.LUT R28, R29, R28, R26, 0xe8, !PT ;  /* 0x0000001c1d1c7212 */ /* 0x000fe400078ee81a */
[----:B------:R-:W-:Y:S02]  /*4ea0*/  LOP3.LUT R30, R36, R34, R37, 0x96, !PT ;  /* 0x00000022241e7212 */ /* 0x000fe400078e9625 */
[----:B------:R-:W-:-:S02]  /*4eb0*/  IADD3 R36, PT, PT, R19, UR10, R22 ;  /* 0x0000000a13247c10 */ /* 0x000fc4000fffe016 */
[----:B------:R-:W-:Y:S02]  /*4ec0*/  LOP3.LUT R37, R23, R25, R24, 0xb8, !PT ;  /* 0x0000001917257212 */ /* 0x000fe400078eb818 */
[----:B------:R-:W-:Y:S02]  /*4ed0*/  LOP3.LUT R18, R33, R18, R27, 0x96, !PT ;  /* 0x0000001221127212 */ /* 0x000fe400078e961b */
[----:B------:R-:W-:Y:S02]  /*4ee0*/  IADD3 R27, PT, PT, R32, R35, R28 ;  /* 0x00000023201b7210 */ /* 0x000fe40007ffe01c */
[----:B------:R-:W-:Y:S01]  /*4ef0*/  IADD3 R30, PT, PT, R30, R36, R37 ;  /* 0x000000241e1e7210 */ /* 0x000fe20007ffe025 */
[----:B------:R-:W-:Y:S01]  /*4f00*/  IMAD.IADD R21, R18, 0x1, R21 ;  /* 0x0000000112157824 */ /* 0x000fe200078e0215 */
[C-C-:B------:R-:W-:Y:S02]  /*4f10*/  SHF.L.W.U32.HI R32, R11.reuse, 0x19, R11.reuse ;  /* 0x000000190b207819 */ /* 0x140fe40000010e0b */
[--C-:B------:R-:W-:Y:S01]  /*4f20*/  SHF.L.W.U32.HI R33, R11, 0xe, R11.reuse ;  /* 0x0000000e0b217819 */ /* 0x100fe20000010e0b */
[----:B------:R-:W-:Y:S01]  /*4f30*/  IMAD.IADD R18, R29, 0x1, R30 ;  /* 0x000000011d127824 */ /* 0x000fe200078e021e */
[----:B------:R-:W-:-:S02]  /*4f40*/  SHF.R.U32.HI R28, RZ, 0x3, R11 ;  /* 0x00000003ff1c7819 */ /* 0x000fc4000001160b */
[C-C-:B------:R-:W-:Y:S02]  /*4f50*/  SHF.L.W.U32.HI R22, R27.reuse, 0x1e, R27.reuse ;  /* 0x0000001e1b167819 */ /* 0x140fe40000010e1b */
[C-C-:B------:R-:W-:Y:S02]  /*4f60*/  SHF.L.W.U32.HI R35, R27.reuse, 0x13, R27.reuse ;  /* 0x000000131b237819 */ /* 0x140fe40000010e1b */
[----:B------:R-:W-:Y:S02]  /*4f70*/  SHF.L.W.U32.HI R34, R27, 0xa, R27 ;  /* 0x0000000a1b227819 */ /* 0x000fe40000010e1b */
[----:B------:R-:W-:Y:S02]  /*4f80*/  LOP3.LUT R32, R28, R32, R33, 0x96, !PT ;  /* 0x000000201c207212 */ /* 0x000fe400078e9621 */
[----:B------:R-:W-:Y:S02]  /*4f90*/  LOP3.LUT R34, R34, R22, R35, 0x96, !PT ;  /* 0x0000001622227212 */ /* 0x000fe400078e9623 */
[----:B------:R-:W-:-:S02]  /*4fa0*/  SHF.L.W.U32.HI R28, R10, 0x19, R10 ;  /* 0x000000190a1c7819 */ /* 0x000fc40000010e0a */
[--C-:B------:R-:W-:Y:S02]  /*4fb0*/  SHF.L.W.U32.HI R33, R10, 0xe, R10.reuse ;  /* 0x0000000e0a217819 */ /* 0x100fe40000010e0a */
[----:B------:R-:W-:Y:S02]  /*4fc0*/  SHF.R.U32.HI R22, RZ, 0x3, R10 ;  /* 0x00000003ff167819 */ /* 0x000fe4000001160a */
[----:B------:R-:W-:Y:S02]  /*4fd0*/  LOP3.LUT R29, R26, R29, R27, 0xe8, !PT ;  /* 0x0000001d1a1d7212 */ /* 0x000fe400078ee81b */
[C-C-:B------:R-:W-:Y:S02]  /*4fe0*/  SHF.L.W.U32.HI R35, R18.reuse, 0x1a, R18.reuse ;  /* 0x0000001a12237819 */ /* 0x140fe40000010e12 */
[C-C-:B------:R-:W-:Y:S02]  /*4ff0*/  SHF.L.W.U32.HI R36, R18.reuse, 0x15, R18.reuse ;  /* 0x0000001512247819 */ /* 0x140fe40000010e12 */
[----:B------:R-:W-:-:S02]  /*5000*/  SHF.L.W.U32.HI R37, R18, 0x7, R18 ;  /* 0x0000000712257819 */ /* 0x000fc40000010e12 */
[----:B------:R-:W-:Y:S02]  /*5010*/  LOP3.LUT R28, R22, R28, R33, 0x96, !PT ;  /* 0x0000001c161c7212 */ /* 0x000fe400078e9621 */
[----:B------:R-:W-:Y:S01]  /*5020*/  IADD3 R33, PT, PT, R21, UR11, R23 ;  /* 0x0000000b15217c10 */ /* 0x000fe2000fffe017 */
[----:B------:R-:W0:Y:S01]  /*5030*/  LDCU.128 UR8, c[0x3][0x130] ;  /* 0x00c02600ff0877ac */ /* 0x000e220008000c00 */
[----:B------:R-:W-:Y:S02]  /*5040*/  IADD3 R22, PT, PT, R31, R34, R29 ;  /* 0x000000221f167210 */ /* 0x000fe40007ffe01d */
[C-C-:B------:R-:W-:Y:S02]  /*5050*/  SHF.L.W.U32.HI R29, R8.reuse, 0x19, R8.reuse ;  /* 0x00000019081d7819 */ /* 0x140fe40000010e08 */
[--C-:B------:R-:W-:Y:S02]  /*5060*/  SHF.L.W.U32.HI R34, R8, 0xe, R8.reuse ;  /* 0x0000000e08227819 */ /* 0x100fe40000010e08 */
[----:B------:R-:W-:-:S02]  /*5070*/  SHF.R.U32.HI R23, RZ, 0x3, R8 ;  /* 0x00000003ff177819 */ /* 0x000fc40000011608 */
[----:B------:R-:W-:Y:S02]  /*5080*/  LOP3.LUT R37, R37, R35, R36, 0x96, !PT ;  /* 0x0000002325257212 */ /* 0x000fe400078e9624 */
[----:B------:R-:W-:Y:S02]  /*5090*/  LOP3.LUT R38, R24, R18, R25, 0xb8, !PT ;  /* 0x0000001218267212 */ /* 0x000fe400078eb819 */
[----:B------:R-:W-:Y:S02]  /*50a0*/  LOP3.LUT R29, R23, R29, R34, 0x96, !PT ;  /* 0x0000001d171d7212 */ /* 0x000fe400078e9622 */
[----:B------:R-:W-:Y:S02]  /*50b0*/  IADD3 R23, PT, PT, R37, R33, R38 ;  /* 0x0000002125177210 */ /* 0x000fe40007ffe026 */
[C-C-:B------:R-:W-:Y:S02]  /*50c0*/  SHF.L.W.U32.HI R31, R22.reuse, 0x1e, R22.reuse ;  /* 0x0000001e161f7819 */ /* 0x140fe40000010e16 */
[----:B------:R-:W-:-:S02]  /*50d0*/  SHF.L.W.U32.HI R36, R22, 0x13, R22 ;  /* 0x0000001316247819 */ /* 0x000fc40000010e16 */
[----:B------:R-:W-:Y:S02]  /*50e0*/  SHF.L.W.U32.HI R35, R22, 0xa, R22 ;  /* 0x0000000a16237819 */ /* 0x000fe40000010e16 */
[----:B------:R-:W-:Y:S01]  /*50f0*/  IADD3 R33, PT, PT, R9, R32, R12 ;  /* 0x0000002009217210 */ /* 0x000fe20007ffe00c */
[----:B------:R-:W-:Y:S01]  /*5100*/  IMAD.IADD R9, R26, 0x1, R23 ;  /* 0x000000011a097824 */ /* 0x000fe200078e0217 */
[----:B------:R-:W-:Y:S02]  /*5110*/  LOP3.LUT R35, R35, R31, R36, 0x96, !PT ;  /* 0x0000001f23237212 */ /* 0x000fe400078e9624 */
[C-C-:B------:R-:W-:Y:S02]  /*5120*/  SHF.L.W.U32.HI R12, R19.reuse, 0xf, R19.reuse ;  /* 0x0000000f130c7819 */ /* 0x140fe40000010e13 */
[--C-:B------:R-:W-:Y:S02]  /*5130*/  SHF.L.W.U32.HI R31, R19, 0xd, R19.reuse ;  /* 0x0000000d131f7819 */ /* 0x100fe40000010e13 */
[----:B------:R-:W-:-:S02]  /*5140*/  SHF.R.U32.HI R32, RZ, 0xa, R19 ;  /* 0x0000000aff207819 */ /* 0x000fc40000011613 */
[----:B------:R-:W-:Y:S02]  /*5150*/  LOP3.LUT R26, R27, R26, R22, 0xe8, !PT ;  /* 0x0000001a1b1a7212 */ /* 0x000fe400078ee816 */
[C-C-:B------:R-:W-:Y:S02]  /*5160*/  SHF.L.W.U32.HI R34, R9.reuse, 0x1a, R9.reuse ;  /* 0x0000001a09227819 */ /* 0x140fe40000010e09 */
[C-C-:B------:R-:W-:Y:S02]  /*5170*/  SHF.L.W.U32.HI R37, R9.reuse, 0x15, R9.reuse ;  /* 0x0000001509257819 */ /* 0x140fe40000010e09 */
[----:B------:R-:W-:Y:S02]  /*5180*/  SHF.L.W.U32.HI R36, R9, 0x7, R9 ;  /* 0x0000000709247819 */ /* 0x000fe40000010e09 */
[----:B------:R-:W-:Y:S02]  /*5190*/  LOP3.LUT R12, R32, R12, R31, 0x96, !PT ;  /* 0x0000000c200c7212 */ /* 0x000fe400078e961f */
[----:B------:R-:W-:-:S02]  /*51a0*/  IADD3 R26, PT, PT, R30, R35, R26 ;  /* 0x000000231e1a7210 */ /* 0x000fc40007ffe01a */
[----:B------:R-:W-:Y:S01]  /*51b0*/  LOP3.LUT R37, R36, R34, R37, 0x96, !PT ;  /* 0x0000002224257212 */ /* 0x000fe200078e9625 */
[----:B------:R-:W-:Y:S01]  /*51c0*/  IMAD.IADD R12, R12, 0x1, R33 ;  /* 0x000000010c0c7824 */ /* 0x000fe200078e0221 */
[----:B------:R-:W-:Y:S02]  /*51d0*/  LOP3.LUT R38, R25, R9, R18, 0xb8, !PT ;  /* 0x0000000919267212 */ /* 0x000fe400078eb812 */
[C-C-:B------:R-:W-:Y:S02]  /*51e0*/  SHF.L.W.U32.HI R34, R26.reuse, 0x1e, R26.reuse ;  /* 0x0000001e1a227819 */ /* 0x140fe40000010e1a */
[C-C-:B------:R-:W-:Y:S02]  /*51f0*/  SHF.L.W.U32.HI R35, R26.reuse, 0x13, R26.reuse ;  /* 0x000000131a237819 */ /* 0x140fe40000010e1a */
[----:B------:R-:W-:Y:S02]  /*5200*/  SHF.L.W.U32.HI R36, R26, 0xa, R26 ;  /* 0x0000000a1a247819 */ /* 0x000fe40000010e1a */
[----:B------:R-:W-:-:S02]  /*5210*/  SHF.L.W.U32.HI R30, R13, 0x19, R13 ;  /* 0x000000190d1e7819 */ /* 0x000fc40000010e0d */
[--C-:B------:R-:W-:Y:S02]  /*5220*/  SHF.L.W.U32.HI R31, R13, 0xe, R13.reuse ;  /* 0x0000000e0d1f7819 */ /* 0x100fe40000010e0d */
[----:B------:R-:W-:Y:S02]  /*5230*/  SHF.R.U32.HI R32, RZ, 0x3, R13 ;  /* 0x00000003ff207819 */ /* 0x000fe4000001160d */
[----:B------:R-:W-:Y:S02]  /*5240*/  IADD3 R37, PT, PT, R37, R38, R24 ;  /* 0x0000002625257210 */ /* 0x000fe40007ffe018 */
[----:B------:R-:W-:Y:S02]  /*5250*/  LOP3.LUT R34, R36, R34, R35, 0x96, !PT ;  /* 0x0000002224227212 */ /* 0x000fe400078e9623 */
[----:B------:R-:W-:Y:S02]  /*5260*/  LOP3.LUT R30, R32, R30, R31, 0x96, !PT ;  /* 0x0000001e201e7212 */ /* 0x000fe400078e961f */
[----:B------:R-:W-:-:S02]  /*5270*/  LOP3.LUT R35, R22, R27, R26, 0xe8, !PT ;  /* 0x0000001b16237212 */ /* 0x000fc400078ee81a */
[C-C-:B------:R-:W-:Y:S02]  /*5280*/  SHF.L.W.U32.HI R31, R21.reuse, 0xf, R21.reuse ;  /* 0x0000000f151f7819 */ /* 0x140fe40000010e15 */
[--C-:B------:R-:W-:Y:S02]  /*5290*/  SHF.L.W.U32.HI R32, R21, 0xd, R21.reuse ;  /* 0x0000000d15207819 */ /* 0x100fe40000010e15 */
[----:B------:R-:W-:Y:S02]  /*52a0*/  SHF.R.U32.HI R33, RZ, 0xa, R21 ;  /* 0x0000000aff217819 */ /* 0x000fe40000011615 */
[----:B0-----:R-:W-:Y:S02]  /*52b0*/  IADD3 R24, PT, PT, R12, UR8, R37 ;  /* 0x000000080c187c10 */ /* 0x001fe4000fffe025 */
[----:B------:R-:W-:Y:S02]  /*52c0*/  IADD3 R23, PT, PT, R23, R34, R35 ;  /* 0x0000002217177210 */ /* 0x000fe40007ffe023 */
[----:B------:R-:W-:Y:S01]  /*52d0*/  IADD3 R34, PT, PT, R14, R29, R11 ;  /* 0x0000001d0e227210 */ /* 0x000fe20007ffe00b */
[----:B------:R-:W-:Y:S01]  /*52e0*/  IMAD.IADD R14, R27, 0x1, R24 ;  /* 0x000000011b0e7824 */ /* 0x000fe200078e0218 */
[----:B------:R-:W-:-:S02]  /*52f0*/  LOP3.LUT R31, R33, R31, R32, 0x96, !PT ;  /* 0x0000001f211f7212 */ /* 0x000fc400078e9620 */
[C-C-:B------:R-:W-:Y:S02]  /*5300*/  SHF.L.W.U32.HI R11, R23.reuse, 0x1e, R23.reuse ;  /* 0x0000001e170b7819 */ /* 0x140fe40000010e17 */
[--C-:B------:R-:W-:Y:S01]  /*5310*/  SHF.L.W.U32.HI R32, R23, 0x13, R23.reuse ;  /* 0x0000001317207819 */ /* 0x100fe20000010e17 */
[----:B------:R-:W-:Y:S01]  /*5320*/  IMAD.IADD R34, R31, 0x1, R34 ;  /* 0x000000011f227824 */ /* 0x000fe200078e0222 */
[----:B------:R-:W-:Y:S02]  /*5330*/  SHF.L.W.U32.HI R27, R23, 0xa, R23 ;  /* 0x0000000a171b7819 */ /* 0x000fe40000010e17 */
[C-C-:B------:R-:W-:Y:S02]  /*5340*/  SHF.L.W.U32.HI R29, R14.reuse, 0x1a, R14.reuse ;  /* 0x0000001a0e1d7819 */ /* 0x140fe40000010e0e */
[C-C-:B------:R-:W-:Y:S02]  /*5350*/  SHF.L.W.U32.HI R36, R14.reuse, 0x15, R14.reuse ;  /* 0x000000150e247819 */ /* 0x140fe40000010e0e */
[----:B------:R-:W-:-:S02]  /*5360*/  SHF.L.W.U32.HI R33, R14, 0x7, R14 ;  /* 0x000000070e217819 */ /* 0x000fc40000010e0e */
        /* <DEDUP_REMOVED lines=8> */
[----:B------:R-:W-:Y:S02]  /*53f0*/  IADD3 R29, PT, PT, R29, R31, R32 ;  /* 0x0000001f1d1d7210 */ /* 0x000fe40007ffe020 */
[----:B------:R-:W-:Y:S02]  /*5400*/  IADD3 R30, PT, PT, R17, R30, R10 ;  /* 0x0000001e111e7210 */ /* 0x000fe40007ffe00a */
[----:B------:R-:W-:Y:S02]  /*5410*/  LOP3.LUT R25, R26, R22, R23, 0xe8, !PT ;  /* 0x000000161a197212 */ /* 0x000fe400078ee817 */
[----:B------:R-:W-:Y:S01]  /*5420*/  LOP3.LUT R15, R15, R8, R11, 0x96, !PT ;  /* 0x000000080f0f7212 */ /* 0x000fe200078e960b */
[----:B------:R-:W-:Y:S01]  /*5430*/  IMAD.IADD R11, R22, 0x1, R29 ;  /* 0x00000001160b7824 */ /* 0x000fe200078e021d */
[----:B------:R-:W-:-:S02]  /*5440*/  SHF.L.W.U32.HI R10, R34, 0xf, R34 ;  /* 0x0000000f220a7819 */ /* 0x000fc40000010e22 */
[--C-:B------:R-:W-:Y:S02]  /*5450*/  SHF.L.W.U32.HI R17, R34, 0xd, R34.reuse ;  /* 0x0000000d22117819 */ /* 0x100fe40000010e22 */
[----:B------:R-:W-:Y:S02]  /*5460*/  SHF.R.U32.HI R34, RZ, 0xa, R34 ;  /* 0x0000000aff227819 */ /* 0x000fe40000011622 */
[----:B------:R-:W-:Y:S02]  /*5470*/  IADD3 R8, PT, PT, R24, R27, R25 ;  /* 0x0000001b18087210 */ /* 0x000fe40007ffe019 */
[----:B------:R-:W-:Y:S01]  /*5480*/  LOP3.LUT R25, R34, R10, R17, 0x96, !PT ;  /* 0x0000000a22197212 */ /* 0x000fe200078e9611 */
[----:B------:R-:W-:Y:S01]  /*5490*/  IMAD.IADD R17, R15, 0x1, R28 ;  /* 0x000000010f117824 */ /* 0x000fe200078e021c */
[C-C-:B------:R-:W-:Y:S02]  /*54a0*/  SHF.L.W.U32.HI R31, R11.reuse, 0x1a, R11.reuse ;  /* 0x0000001a0b1f7819 */ /* 0x140fe40000010e0b */
[--C-:B------:R-:W-:Y:S01]  /*54b0*/  SHF.L.W.U32.HI R32, R11, 0x15, R11.reuse ;  /* 0x000000150b207819 */ /* 0x100fe20000010e0b */
[----:B------:R-:W-:Y:S01]  /*54c0*/  IMAD.IADD R30, R25, 0x1, R30 ;  /* 0x00000001191e7824 */ /* 0x000fe200078e021e */
[----:B------:R-:W-:-:S02]  /*54d0*/  SHF.L.W.U32.HI R33, R11, 0x7, R11 ;  /* 0x000000070b217819 */ /* 0x000fc40000010e0b */
[----:B------:R-:W-:Y:S02]  /*54e0*/  LOP3.LUT R28, R9, R11, R14, 0xb8, !PT ;  /* 0x0000000b091c7212 */ /* 0x000fe400078eb80e */
[----:B------:R-:W-:Y:S02]  /*54f0*/  LOP3.LUT R31, R33, R31, R32, 0x96, !PT ;  /* 0x0000001f211f7212 */ /* 0x000fe400078e9620 */
[----:B------:R-:W-:Y:S02]  /*5500*/  IADD3 R32, PT, PT, R17, UR10, R18 ;  /* 0x0000000a11207c10 */ /* 0x000fe4000fffe012 */
[C-C-:B------:R-:W-:Y:S02]  /*5510*/  SHF.L.W.U32.HI R22, R8.reuse, 0x1e, R8.reuse ;  /* 0x0000001e08167819 */ /* 0x140fe40000010e08 */
[C-C-:B------:R-:W-:Y:S02]  /*5520*/  SHF.L.W.U32.HI R27, R8.reuse, 0x13, R8.reuse ;  /* 0x00000013081b7819 */ /* 0x140fe40000010e08 */
[----:B------:R-:W-:-:S02]  /*5530*/  SHF.L.W.U32.HI R24, R8, 0xa, R8 ;  /* 0x0000000a08187819 */ /* 0x000fc40000010e08 */
[----:B------:R-:W-:Y:S02]  /*5540*/  IADD3 R31, PT, PT, R31, R32, R28 ;  /* 0x000000201f1f7210 */ /* 0x000fe40007ffe01c */
[----:B------:R-:W-:Y:S02]  /*5550*/  LOP3.LUT R24, R24, R22, R27, 0x96, !PT ;  /* 0x0000001618187212 */ /* 0x000fe400078e961b */
[C-C-:B------:R-:W-:Y:S02]  /*5560*/  SHF.L.W.U32.HI R10, R6.reuse, 0x19, R6.reuse ;  /* 0x00000019060a7819 */ /* 0x140fe40000010e06 */
[--C-:B------:R-:W-:Y:S02]  /*5570*/  SHF.L.W.U32.HI R15, R6, 0xe, R6.reuse ;  /* 0x0000000e060f7819 */ /* 0x100fe40000010e06 */
[----:B------:R-:W-:Y:S02]  /*5580*/  SHF.R.U32.HI R22, RZ, 0x3, R6 ;  /* 0x00000003ff167819 */ /* 0x000fe40000011606 */
[----:B------:R-:W-:Y:S01]  /*5590*/  LOP3.LUT R27, R23, R26, R8, 0xe8, !PT ;  /* 0x0000001a171b7212 */ /* 0x000fe200078ee808 */
[----:B------:R-:W-:Y:S01]  /*55a0*/  IMAD.IADD R26, R26, 0x1, R31 ;  /* 0x000000011a1a7824 */ /* 0x000fe200078e021f */
[----:B------:R-:W-:-:S02]  /*55b0*/  LOP3.LUT R18, R22, R10, R15, 0x96, !PT ;  /* 0x0000000a16127212 */ /* 0x000fc400078e960f */
[----:B------:R-:W-:Y:S02]  /*55c0*/  IADD3 R15, PT, PT, R29, R24, R27 ;  /* 0x000000181d0f7210 */ /* 0x000fe40007ffe01b */
[C-C-:B------:R-:W-:Y:S02]  /*55d0*/  SHF.L.W.U32.HI R29, R26.reuse, 0x1a, R26.reuse ;  /* 0x0000001a1a1d7819 */ /* 0x140fe40000010e1a */
[C-C-:B------:R-:W-:Y:S02]  /*55e0*/  SHF.L.W.U32.HI R34, R26.reuse, 0x15, R26.reuse ;  /* 0x000000151a227819 */ /* 0x140fe40000010e1a */
[----:B------:R-:W-:Y:S02]  /*55f0*/  SHF.L.W.U32.HI R33, R26, 0x7, R26 ;  /* 0x000000071a217819 */ /* 0x000fe40000010e1a */
[----:B------:R-:W-:Y:S02]  /*5600*/  SHF.L.W.U32.HI R22, R5, 0x19, R5 ;  /* 0x0000001905167819 */ /* 0x000fe40000010e05 */
[----:B------:R-:W-:-:S02]  /*5610*/  LOP3.LUT R29, R33, R29, R34, 0x96, !PT ;  /* 0x0000001d211d7212 */ /* 0x000fc400078e9622 */
[--C-:B------:R-:W-:Y:S02]  /*5620*/  SHF.L.W.U32.HI R25, R5, 0xe, R5.reuse ;  /* 0x0000000e05197819 */ /* 0x100fe40000010e05 */
[----:B------:R-:W-:Y:S02]  /*5630*/  SHF.R.U32.HI R10, RZ, 0x3, R5 ;  /* 0x00000003ff0a7819 */ /* 0x000fe40000011605 */
[C-C-:B------:R-:W-:Y:S02]  /*5640*/  SHF.L.W.U32.HI R24, R15.reuse, 0x1e, R15.reuse ;  /* 0x0000001e0f187819 */ /* 0x140fe40000010e0f */
[C-C-:B------:R-:W-:Y:S02]  /*5650*/  SHF.L.W.U32.HI R27, R15.reuse, 0x13, R15.reuse ;  /* 0x000000130f1b7819 */ /* 0x140fe40000010e0f */
[----:B------:R-:W-:Y:S02]  /*5660*/  SHF.L.W.U32.HI R28, R15, 0xa, R15 ;  /* 0x0000000a0f1c7819 */ /* 0x000fe40000010e0f */
[----:B------:R-:W-:Y:S01]  /*5670*/  IADD3 R35, PT, PT, R30, UR11, R9 ;  /* 0x0000000b1e237c10 */ /* 0x000fe2000fffe009 */
[----:B------:R-:W0:Y:S01]  /*5680*/  LDCU.128 UR8, c[0x3][0x140] ;  /* 0x00c02800ff0877ac */ /* 0x000e220008000c00 */
[----:B------:R-:W-:-:S02]  /*5690*/  LOP3.LUT R34, R14, R26, R11, 0xb8, !PT ;  /* 0x0000001a0e227212 */ /* 0x000fc400078eb80b */
[----:B------:R-:W-:Y:S02]  /*56a0*/  LOP3.LUT R22, R10, R22, R25, 0x96, !PT ;  /* 0x000000160a167212 */ /* 0x000fe400078e9619 */
[----:B------:R-:W-:Y:S02]  /*56b0*/  LOP3.LUT R32, R28, R24, R27, 0x96, !PT ;  /* 0x000000181c207212 */ /* 0x000fe400078e961b */
[----:B------:R-:W-:Y:S02]  /*56c0*/  IADD3 R34, PT, PT, R29, R35, R34 ;  /* 0x000000231d227210 */ /* 0x000fe40007ffe022 */
[C-C-:B------:R-:W-:Y:S02]  /*56d0*/  SHF.L.W.U32.HI R25, R7.reuse, 0x19, R7.reuse ;  /* 0x0000001907197819 */ /* 0x140fe40000010e07 */
[----:B------:R-:W-:Y:S02]  /*56e0*/  SHF.L.W.U32.HI R28, R7, 0xe, R7 ;  /* 0x0000000e071c7819 */ /* 0x000fe40000010e07 */
[----:B------:R-:W-:-:S02]  /*56f0*/  SHF.L.W.U32.HI R9, R20, 0x19, R20 ;  /* 0x0000001914097819 */ /* 0x000fc40000010e14 */
[--C-:B------:R-:W-:Y:S02]  /*5700*/  SHF.L.W.U32.HI R10, R20, 0xe, R20.reuse ;  /* 0x0000000e140a7819 */ /* 0x100fe40000010e14 */
[----:B------:R-:W-:Y:S02]  /*5710*/  SHF.R.U32.HI R24, RZ, 0x3, R20 ;  /* 0x00000003ff187819 */ /* 0x000fe40000011614 */
[----:B------:R-:W-:Y:S02]  /*5720*/  SHF.R.U32.HI R7, RZ, 0x3, R7 ;  /* 0x00000003ff077819 */ /* 0x000fe40000011607 */
[----:B------:R-:W-:Y:S01]  /*5730*/  LOP3.LUT R27, R8, R23, R15, 0xe8, !PT ;  /* 0x00000017081b7212 */ /* 0x000fe200078ee80f */
[----:B------:R-:W-:Y:S01]  /*5740*/  IMAD.IADD R23, R23, 0x1, R34 ;  /* 0x0000000117177824 */ /* 0x000fe200078e0222 */
[----:B------:R-:W-:Y:S02]  /*5750*/  LOP3.LUT R9, R24, R9, R10, 0x96, !PT ;  /* 0x0000000918097212 */ /* 0x000fe400078e960a */
[----:B------:R-:W-:-:S02]  /*5760*/  LOP3.LUT R7, R7, R25, R28, 0x96, !PT ;  /* 0x0000001907077212 */ /* 0x000fc400078e961c */
[C-C-:B------:R-:W-:Y:S02]  /*5770*/  SHF.L.W.U32.HI R24, R17.reuse, 0xf, R17.reuse ;  /* 0x0000000f11187819 */ /* 0x140fe40000010e11 */
[--C-:B------:R-:W-:Y:S02]  /*5780*/  SHF.L.W.U32.HI R25, R17, 0xd, R17.reuse ;  /* 0x0000000d11197819 */ /* 0x100fe40000010e11 */
[----:B------:R-:W-:Y:S02]  /*5790*/  SHF.R.U32.HI R17, RZ, 0xa, R17 ;  /* 0x0000000aff117819 */ /* 0x000fe40000011611 */
[----:B------:R-:W-:Y:S02]  /*57a0*/  IADD3 R10, PT, PT, R31, R32, R27 ;  /* 0x000000201f0a7210 */ /* 0x000fe40007ffe01b */
[C-C-:B------:R-:W-:Y:S02]  /*57b0*/  SHF.L.W.U32.HI R31, R23.reuse, 0x1a, R23.reuse ;  /* 0x0000001a171f7819 */ /* 0x140fe40000010e17 */
[----:B------:R-:W-:-:S02]  /*57c0*/  SHF.L.W.U32.HI R32, R23, 0x15, R23 ;  /* 0x0000001517207819 */ /* 0x000fc40000010e17 */
[----:B------:R-:W-:Y:S02]  /*57d0*/  SHF.L.W.U32.HI R33, R23, 0x7, R23 ;  /* 0x0000000717217819 */ /* 0x000fe40000010e17 */
[----:B------:R-:W-:Y:S02]  /*57e0*/  IADD3 R18, PT, PT, R16, R18, R13 ;  /* 0x0000001210127210 */ /* 0x000fe40007ffe00d */
[----:B------:R-:W-:Y:S02]  /*57f0*/  LOP3.LUT R17, R17, R24, R25, 0x96, !PT ;  /* 0x0000001811117212 */ /* 0x000fe400078e9619 */
[----:B------:R-:W-:Y:S02]  /*5800*/  LOP3.LUT R31, R33, R31, R32, 0x96, !PT ;  /* 0x0000001f211f7212 */ /* 0x000fe400078e9620 */
[----:B------:R-:W-:Y:S01]  /*5810*/  LOP3.LUT R24, R11, R23, R26, 0xb8, !PT ;  /* 0x000000170b187212 */ /* 0x000fe200078eb81a */
[----:B------:R-:W-:Y:S01]  /*5820*/  IMAD.IADD R17, R17, 0x1, R18 ;  /* 0x0000000111117824 */ /* 0x000fe200078e0212 */
[----:B------:R-:W-:-:S02]  /*5830*/  SHF.L.W.U32.HI R27, R10, 0x1e, R10 ;  /* 0x0000001e0a1b7819 */ /* 0x000fc40000010e0a */
[----:B------:R-:W-:Y:S02]  /*5840*/  IADD3 R24, PT, PT, R31, R24, R14 ;  /* 0x000000181f187210 */ /* 0x000fe40007ffe00e */
[C-C-:B------:R-:W-:Y:S02]  /*5850*/  SHF.L.W.U32.HI R28, R10.reuse, 0x13, R10.reuse ;  /* 0x000000130a1c7819 */ /* 0x140fe40000010e0a */
[----:B------:R-:W-:Y:S02]  /*5860*/  SHF.L.W.U32.HI R29, R10, 0xa, R10 ;  /* 0x0000000a0a1d7819 */ /* 0x000fe40000010e0a */
[----:B------:R-:W-:Y:S02]  /*5870*/  IADD3 R22, PT, PT, R21, R22, R20 ;  /* 0x0000001615167210 */ /* 0x000fe40007ffe014 */
[C-C-:B------:R-:W-:Y:S02]  /*5880*/  SHF.L.W.U32.HI R14, R30.reuse, 0xf, R30.reuse ;  /* 0x0000000f1e0e7819 */ /* 0x140fe40000010e1e */
[----:B------:R-:W-:-:S02]  /*5890*/  SHF.L.W.U32.HI R21, R30, 0xd, R30 ;  /* 0x0000000d1e157819 */ /* 0x000fc40000010e1e */
[----:B------:R-:W-:Y:S02]  /*58a0*/  SHF.R.U32.HI R30, RZ, 0xa, R30 ;  /* 0x0000000aff1e7819 */ /* 0x000fe4000001161e */
[----:B0-----:R-:W-:Y:S02]  /*58b0*/  IADD3 R25, PT, PT, R17, UR8, R24 ;  /* 0x0000000811197c10 */ /* 0x001fe4000fffe018 */
[----:B------:R-:W-:Y:S02]  /*58c0*/  LOP3.LUT R13, R29, R27, R28, 0x96, !PT ;  /* 0x0000001b1d0d7212 */ /* 0x000fe400078e961c */
[----:B------:R-:W-:Y:S01]  /*58d0*/  LOP3.LUT R16, R15, R8, R10, 0xe8, !PT ;  /* 0x000000080f107212 */ /* 0x000fe200078ee80a */
[----:B------:R-:W-:Y:S01]  /*58e0*/  IMAD.IADD R8, R8, 0x1, R25 ;  /* 0x0000000108087824 */ /* 0x000fe200078e0219 */
[----:B------:R-:W-:Y:S02]  /*58f0*/  IADD3 R9, PT, PT, R19, R9, R6 ;  /* 0x0000000913097210 */ /* 0x000fe40007ffe006 */
[----:B------:R-:W-:-:S02]  /*5900*/  LOP3.LUT R14, R30, R14, R21, 0x96, !PT ;  /* 0x0000000e1e0e7212 */ /* 0x000fc400078e9615 */
[----:B------:R-:W-:Y:S02]  /*5910*/  IADD3 R13, PT, PT, R34, R13, R16 ;  /* 0x0000000d220d7210 */ /* 0x000fe40007ffe010 */
[--C-:B------:R-:W-:Y:S01]  /*5920*/  SHF.L.W.U32.HI R20, R8, 0x1a, R8.reuse ;  /* 0x0000001a08147819 */ /* 0x100fe20000010e08 */
[----:B------:R-:W-:Y:S01]  /*5930*/  IMAD.IADD R14, R14, 0x1, R9 ;  /* 0x000000010e0e7824 */ /* 0x000fe200078e0209 */
[C-C-:B------:R-:W-:Y:S02]  /*5940*/  SHF.L.W.U32.HI R16, R13.reuse, 0x1e, R13.reuse ;  /* 0x0000001e0d107819 */ /* 0x140fe40000010e0d */
[C-C-:B------:R-:W-:Y:S02]  /*5950*/  SHF.L.W.U32.HI R27, R13.reuse, 0x13, R13.reuse ;  /* 0x000000130d1b7819 */ /* 0x140fe40000010e0d */
[----:B------:R-:W-:Y:S02]  /*5960*/  SHF.L.W.U32.HI R18, R13, 0xa, R13 ;  /* 0x0000000a0d127819 */ /* 0x000fe40000010e0d */
[----:B------:R-:W-:-:S02]  /*5970*/  SHF.L.W.U32.HI R21, R8, 0x15, R8 ;  /* 0x0000001508157819 */ /* 0x000fc40000010e08 */
[----:B------:R-:W-:Y:S02]  /*5980*/  SHF.L.W.U32.HI R24, R8, 0x7, R8 ;  /* 0x0000000708187819 */ /* 0x000fe40000010e08 */
[C-C-:B------:R-:W-:Y:S02]  /*5990*/  SHF.L.W.U32.HI R6, R17.reuse, 0xf, R17.reuse ;  /* 0x0000000f11067819 */ /* 0x140fe40000010e11 */
[----:B------:R-:W-:Y:S02]  /*59a0*/  SHF.L.W.U32.HI R19, R17, 0xd, R17 ;  /* 0x0000000d11137819 */ /* 0x000fe40000010e11 */
[----:B------:R-:W-:Y:S02]  /*59b0*/  LOP3.LUT R16, R18, R16, R27, 0x96, !PT ;  /* 0x0000001012107212 */ /* 0x000fe400078e961b */
[----:B------:R-:W-:Y:S02]  /*59c0*/  SHF.R.U32.HI R17, RZ, 0xa, R17 ;  /* 0x0000000aff117819 */ /* 0x000fe40000011611 */
[----:B------:R-:W-:-:S02]  /*59d0*/  LOP3.LUT R20, R24, R20, R21, 0x96, !PT ;  /* 0x0000001418147212 */ /* 0x000fc400078e9615 */
[----:B------:R-:W-:Y:S02]  /*59e0*/  IADD3 R11, PT, PT, R14, UR9, R11 ;  /* 0x000000090e0b7c10 */ /* 0x000fe4000fffe00b */
[----:B------:R-:W-:Y:S02]  /*59f0*/  LOP3.LUT R9, R26, R8, R23, 0xb8, !PT ;  /* 0x000000081a097212 */ /* 0x000fe400078eb817 */
[----:B------:R-:W-:Y:S02]  /*5a00*/  LOP3.LUT R18, R10, R15, R13, 0xe8, !PT ;  /* 0x0000000f0a127212 */ /* 0x000fe400078ee80d */
[----:B------:R-:W-:Y:S02]  /*5a10*/  LOP3.LUT R17, R17, R6, R19, 0x96, !PT ;  /* 0x0000000611117212 */ /* 0x000fe400078e9613 */
[----:B------:R-:W-:Y:S02]  /*5a20*/  IADD3 R20, PT, PT, R20, R11, R9 ;  /* 0x0000000b14147210 */ /* 0x000fe40007ffe009 */
[----:B------:R-:W-:Y:S01]  /*5a30*/  IADD3 R6, PT, PT, R25, R16, R18 ;  /* 0x0000001019067210 */ /* 0x000fe20007ffe012 */
[----:B------:R-:W-:Y:S01]  /*5a40*/  IMAD.IADD R17, R17, 0x1, R22 ;  /* 0x0000000111117824 */ /* 0x000fe200078e0216 */
[----:B------:R-:W-:Y:S01]  /*5a50*/  IADD3 R7, PT, PT, R12, R7, R5 ;  /* 0x000000070c077210 */ /* 0x000fe20007ffe005 */
[----:B------:R-:W-:Y:S01]  /*5a60*/  IMAD.IADD R15, R15, 0x1, R20 ;  /* 0x000000010f0f7824 */ /* 0x000fe200078e0214 */
[----:B------:R-:W-:-:S02]  /*5a70*/  SHF.L.W.U32.HI R16, R6, 0x1e, R6 ;  /* 0x0000001e06107819 */ /* 0x000fc40000010e06 */
[C-C-:B------:R-:W-:Y:S02]  /*5a80*/  SHF.L.W.U32.HI R19, R6.reuse, 0x13, R6.reuse ;  /* 0x0000001306137819 */ /* 0x140fe40000010e06 */
[----:B------:R-:W-:Y:S02]  /*5a90*/  SHF.L.W.U32.HI R18, R6, 0xa, R6 ;  /* 0x0000000a06127819 */ /* 0x000fe40000010e06 */
[C-C-:B------:R-:W-:Y:S02]  /*5aa0*/  SHF.L.W.U32.HI R5, R14.reuse, 0xf, R14.reuse ;  /* 0x0000000f0e057819 */ /* 0x140fe40000010e0e */
[--C-:B------:R-:W-:Y:S02]  /*5ab0*/  SHF.L.W.U32.HI R12, R14, 0xd, R14.reuse ;  /* 0x0000000d0e0c7819 */ /* 0x100fe40000010e0e */
[----:B------:R-:W-:Y:S02]  /*5ac0*/  LOP3.LUT R19, R18, R16, R19, 0x96, !PT ;  /* 0x0000001012137212 */ /* 0x000fe400078e9613 */
[----:B------:R-:W-:-:S02]  /*5ad0*/  SHF.R.U32.HI R14, RZ, 0xa, R14 ;  /* 0x0000000aff0e7819 */ /* 0x000fc4000001160e */
[----:B------:R-:W-:Y:S02]  /*5ae0*/  LOP3.LUT R9, R13, R10, R6, 0xe8, !PT ;  /* 0x0000000a0d097212 */ /* 0x000fe400078ee806 */
[C-C-:B------:R-:W-:Y:S02]  /*5af0*/  SHF.L.W.U32.HI R11, R15.reuse, 0x1a, R15.reuse ;  /* 0x0000001a0f0b7819 */ /* 0x140fe40000010e0f */
[C-C-:B------:R-:W-:Y:S02]  /*5b00*/  SHF.L.W.U32.HI R16, R15.reuse, 0x15, R15.reuse ;  /* 0x000000150f107819 */ /* 0x140fe40000010e0f */
[----:B------:R-:W-:Y:S02]  /*5b10*/  SHF.L.W.U32.HI R18, R15, 0x7, R15 ;  /* 0x000000070f127819 */ /* 0x000fe40000010e0f */
[----:B------:R-:W-:Y:S02]  /*5b20*/  LOP3.LUT R12, R14, R5, R12, 0x96, !PT ;  /* 0x000000050e0c7212 */ /* 0x000fe400078e960c */
[----:B------:R-:W-:-:S02]  /*5b30*/  IADD3 R5, PT, PT, R20, R19, R9 ;  /* 0x0000001314057210 */ /* 0x000fc40007ffe009 */
[----:B------:R-:W-:Y:S01]  /*5b40*/  IADD3 R17, PT, PT, R17, UR10, R26 ;  /* 0x0000000a11117c10 */ /* 0x000fe2000fffe01a */
[----:B------:R-:W-:Y:S01]  /*5b50*/  IMAD.IADD R12, R12, 0x1, R7 ;  /* 0x000000010c0c7824 */ /* 0x000fe200078e0207 */
[----:B------:R-:W-:Y:S02]  /*5b60*/  LOP3.LUT R11, R18, R11, R16, 0x96, !PT ;  /* 0x0000000b120b7212 */ /* 0x000fe400078e9610 */
        /* <DEDUP_REMOVED lines=8> */
[----:B------:R-:W-:Y:S02]  /*5bf0*/  IADD3 R12, PT, PT, R12, UR11, R23 ;  /* 0x0000000b0c0c7c10 */ /* 0x000fe4000fffe017 */
[----:B------:R-:W-:Y:S02]  /*5c00*/  IADD3 R14, PT, PT, R11, R16, R9 ;  /* 0x000000100b0e7210 */ /* 0x000fe40007ffe009 */
[----:B------:R-:W-:-:S02]  /*5c10*/  SHF.L.W.U32.HI R9, R7, 0x1a, R7 ;  /* 0x0000001a07097819 */ /* 0x000fc40000010e07 */
[C-C-:B------:R-:W-:Y:S02]  /*5c20*/  SHF.L.W.U32.HI R10, R7.reuse, 0x15, R7.reuse ;  /* 0x00000015070a7819 */ /* 0x140fe40000010e07 */
[----:B------:R-:W-:Y:S02]  /*5c30*/  SHF.L.W.U32.HI R11, R7, 0x7, R7 ;  /* 0x00000007070b7819 */ /* 0x000fe40000010e07 */
[C---:B------:R-:W-:Y:S02]  /*5c40*/  SHF.L.W.U32.HI R16, R14.reuse, 0x1e, R14 ;  /* 0x0000001e0e107819 */ /* 0x040fe40000010e0e */
[----:B------:R-:W-:Y:S02]  /*5c50*/  LOP3.LUT R9, R11, R9, R10, 0x96, !PT ;  /* 0x000000090b097212 */ /* 0x000fe400078e960a */
[C-C-:B------:R-:W-:Y:S02]  /*5c60*/  SHF.L.W.U32.HI R17, R14.reuse, 0x13, R14.reuse ;  /* 0x000000130e117819 */ /* 0x140fe40000010e0e */
[----:B------:R-:W-:-:S02]  /*5c70*/  SHF.L.W.U32.HI R18, R14, 0xa, R14 ;  /* 0x0000000a0e127819 */ /* 0x000fc40000010e0e */
[----:B------:R-:W-:Y:S02]  /*5c80*/  LOP3.LUT R10, R8, R7, R15, 0xb8, !PT ;  /* 0x00000007080a7212 */ /* 0x000fe400078eb80f */
[----:B------:R-:W-:Y:S02]  /*5c90*/  LOP3.LUT R17, R18, R16, R17, 0x96, !PT ;  /* 0x0000001012117212 */ /* 0x000fe400078e9611 */
[----:B------:R-:W-:Y:S02]  /*5ca0*/  LOP3.LUT R11, R5, R6, R14, 0xe8, !PT ;  /* 0x00000006050b7212 */ /* 0x000fe400078ee80e */
[----:B------:R-:W-:-:S04]  /*5cb0*/  IADD3 R12, PT, PT, R9, R12, R10 ;  /* 0x0000000c090c7210 */ /* 0x000fc80007ffe00a */
[----:B------:R-:W-:Y:S02]  /*5cc0*/  IADD3 R9, PT, PT, R12, R17, R11 ;  /* 0x000000110c097210 */ /* 0x000fe40007ffe00b */
[----:B------:R-:W0:Y:S03]  /*5cd0*/  LDC.64 R16, c[0x0][0x3a8] ;  /* 0x0000ea00ff107b82 */ /* 0x000e260000000a00 */
[----:B------:R-:W-:-:S05]  /*5ce0*/  VIADD R9, R9, 0x6a09e667 ;  /* 0x6a09e66709097836 */ /* 0x000fca0000000000 */
[--C-:B------:R-:W-:Y:S02]  /*5cf0*/  SHF.R.U32.HI R11, RZ, 0x10, R9.reuse ;  /* 0x00000010ff0b7819 */ /* 0x100fe40000011609 */
[--C-:B------:R-:W-:Y:S02]  /*5d00*/  SHF.R.U32.HI R10, RZ, 0x18, R9.reuse ;  /* 0x00000018ff0a7819 */ /* 0x100fe40000011609 */
[----:B------:R-:W-:Y:S02]  /*5d10*/  SHF.R.U32.HI R31, RZ, 0x8, R9 ;  /* 0x00000008ff1f7819 */ /* 0x000fe40000011609 */
[----:B------:R-:W-:Y:S02]  /*5d20*/  LOP3.LUT R11, R11, 0xff, RZ, 0xc0, !PT ;  /* 0x000000ff0b0b7812 */ /* 0x000fe400078ec0ff */
[----:B------:R-:W-:Y:S02]  /*5d30*/  LOP3.LUT R18, R31, 0xff, RZ, 0xc0, !PT ;  /* 0x000000ff1f127812 */ /* 0x000fe400078ec0ff */
[----:B------:R-:W-:Y:S01]  /*5d40*/  LOP3.LUT R20, R9, 0xff, RZ, 0xc0, !PT ;  /* 0x000000ff09147812 */ /* 0x000fe200078ec0ff */
[----:B------:R-:W-:-:S04]  /*5d50*/  IMAD R11, R10, 0x1f, R11 ;  /* 0x0000001f0a0b7824 */ /* 0x000fc800078e020b */
[----:B------:R-:W-:-:S04]  /*5d60*/  IMAD R11, R11, 0x1f, R18 ;  /* 0x0000001f0b0b7824 */ /* 0x000fc800078e0212 */
[----:B------:R-:W-:-:S04]  /*5d70*/  IMAD R11, R11, 0x1f, R20 ;  /* 0x0000001f0b0b7824 */ /* 0x000fc800078e0214 */
[----:B------:R-:W-:-:S05]  /*5d80*/  IMAD.HI.U32 R18, R11, -0x583a2a7d, RZ ;  /* 0xa7c5d5830b127827 */ /* 0x000fca00078e00ff */
[----:B------:R-:W-:-:S05]  /*5d90*/  SHF.R.U32.HI R18, RZ, 0x13, R18 ;  /* 0x00000013ff127819 */ /* 0x000fca0000011612 */
[----:B------:R-:W-:-:S04]  /*5da0*/  IMAD R19, R18, -0xc34fd, R11 ;  /* 0xfff3cb0312137824 */ /* 0x000fc800078e020b */
[----:B0-----:R-:W-:-:S06]  /*5db0*/  IMAD.WIDE.U32 R16, R19, 0x4, R16 ;  /* 0x0000000413107825 */ /* 0x001fcc00078e0010 */
[----:B------:R-:W2:Y:S01]  /*5dc0*/  LDG.E.CONSTANT R16, desc[UR12][R16.64] ;  /* 0x0000000c10107981 */ /* 0x000ea2000c1e9900 */
[C---:B------:R-:W-:Y:S01]  /*5dd0*/  ISETP.GE.U32.AND P1, PT, R0.reuse, 0x3976d040, PT ;  /* 0x3976d0400000780c */ /* 0x040fe20003f26070 */
[----:B------:R-:W-:Y:S01]  /*5de0*/  BSSY.RECONVERGENT B1, `(.L_x_5) ;  /* 0x0000149000017945 */ /* 0x000fe20003800200 */
[----:B------:R-:W-:Y:S02]  /*5df0*/  IADD3 R0, P0, PT, R0, 0x180000, RZ ;  /* 0x0018000000007810 */ /* 0x000fe40007f1e0ff */
[----:B------:R-:W-:Y:S02]  /*5e00*/  ISETP.GE.U32.AND.EX P1, PT, R3, 0xd, PT, P1 ;  /* 0x0000000d0300780c */ /* 0x000fe40003f26110 */
[----:B------:R-:W-:Y:S01]  /*5e10*/  IADD3 R13, PT, PT, R12, 0x510e527f, R13 ;  /* 0x510e527f0c0d7810 */ /* 0x000fe20007ffe00d */
[----:B------:R-:W-:Y:S01]  /*5e20*/  IMAD.X R3, RZ, RZ, R3, P0 ;  /* 0x000000ffff037224 */ /* 0x000fe200000e0603 */
[----:B--2---:R-:W-:-:S13]  /*5e30*/  ISETP.NE.AND P2, PT, R16, -0x1, PT ;  /* 0xffffffff1000780c */ /* 0x004fda0003f45270 */
[----:B------:R-:W-:Y:S05]  /*5e40*/  @!P2 BRA `(.L_x_6) ;  /* 0x000000140008a947 */ /* 0x000fea0003800000 */
[----:B------:R-:W0:Y:S01]  /*5e50*/  S2UR UR7, SR_CgaCtaId ;  /* 0x00000000000779c3 */ /* 0x000e220000008800 */
[----:B------:R-:W-:Y:S01]  /*5e60*/  UMOV UR6, 0x400 ;  /* 0x0000040000067882 */ /* 0x000fe20000000000 */
[----:B------:R-:W-:Y:S01]  /*5e70*/  SHF.R.U32.HI R32, RZ, 0x1c, R9 ;  /* 0x0000001cff207819 */ /* 0x000fe20000011609 */
[----:B------:R-:W-:Y:S01]  /*5e80*/  UIADD3 UR6, UPT, UPT, UR6, 0x8, URZ ;  /* 0x0000000806067890 */ /* 0x000fe2000fffe0ff */
[----:B------:R-:W-:Y:S01]  /*5e90*/  VIADD R14, R14, 0xbb67ae85 ;  /* 0xbb67ae850e0e7836 */ /* 0x000fe20000000000 */
[--C-:B------:R-:W-:Y:S01]  /*5ea0*/  SHF.R.U32.HI R18, RZ, 0x18, R13.reuse ;  /* 0x00000018ff127819 */ /* 0x100fe2000001160d */
[----:B------:R-:W-:Y:S01]  /*5eb0*/  VIADD R5, R5, 0x3c6ef372 ;  /* 0x3c6ef37205057836 */ /* 0x000fe20000000000 */
[----:B------:R-:W-:Y:S01]  /*5ec0*/  SHF.R.U32.HI R20, RZ, 0x8, R13 ;  /* 0x00000008ff147819 */ /* 0x000fe2000001160d */
[----:B------:R-:W-:Y:S01]  /*5ed0*/  VIADD R16, R6, 0xa54ff53a ;  /* 0xa54ff53a06107836 */ /* 0x000fe20000000000 */
[----:B------:R-:W-:Y:S01]  /*5ee0*/  PRMT R21, R9, 0x7632, R21 ;  /* 0x0000763209157816 */ /* 0x000fe20000000015 */
[----:B------:R-:W-:Y:S01]  /*5ef0*/  VIADD R17, R7, 0x9b05688c ;  /* 0x9b05688c07117836 */ /* 0x000fe20000000000 */
[----:B------:R-:W-:Y:S01]  /*5f00*/  PRMT R33, R13, 0x7632, R33 ;  /* 0x000076320d217816 */ /* 0x000fe20000000021 */
[----:B------:R-:W-:Y:S01]  /*5f10*/  VIADD R15, R15, 0x1f83d9ab ;  /* 0x1f83d9ab0f0f7836 */ /* 0x000fe20000000000 */
[--C-:B------:R-:W-:Y:S01]  /*5f20*/  SHF.R.U32.HI R22, RZ, 0x18, R14.reuse ;  /* 0x00000018ff167819 */ /* 0x100fe2000001160e */
[----:B------:R-:W-:Y:S01]  /*5f30*/  VIADD R8, R8, 0x5be0cd19 ;  /* 0x5be0cd1908087836 */ /* 0x000fe20000000000 */
[----:B------:R-:W-:-:S02]  /*5f40*/  SHF.R.U32.HI R34, RZ, 0x8, R14 ;  /* 0x00000008ff227819 */ /* 0x000fc4000001160e */
[--C-:B------:R-:W-:Y:S02]  /*5f50*/  SHF.R.U32.HI R23, RZ, 0x18, R5.reuse ;  /* 0x00000018ff177819 */ /* 0x100fe40000011605 */
[----:B------:R-:W-:Y:S02]  /*5f60*/  SHF.R.U32.HI R35, RZ, 0x8, R5 ;  /* 0x00000008ff237819 */ /* 0x000fe40000011605 */
[--C-:B------:R-:W-:Y:S02]  /*5f70*/  SHF.R.U32.HI R24, RZ, 0x18, R16.reuse ;  /* 0x00000018ff187819 */ /* 0x100fe40000011610 */
[----:B------:R-:W-:Y:S01]  /*5f80*/  SHF.R.U32.HI R36, RZ, 0x8, R16 ;  /* 0x00000008ff247819 */ /* 0x000fe20000011610 */
[----:B0-----:R-:W-:Y:S01]  /*5f90*/  ULEA UR6, UR7, UR6, 0x18 ;  /* 0x0000000607067291 */ /* 0x001fe2000f8ec0ff */
[--C-:B------:R-:W-:Y:S02]  /*5fa0*/  SHF.R.U32.HI R25, RZ, 0x18, R17.reuse ;  /* 0x00000018ff197819 */ /* 0x100fe40000011611 */
[----:B------:R-:W-:-:S02]  /*5fb0*/  SHF.R.U32.HI R37, RZ, 0x8, R17 ;  /* 0x00000008ff257819 */ /* 0x000fc40000011611 */
[--C-:B------:R-:W-:Y:S02]  /*5fc0*/  SHF.R.U32.HI R26, RZ, 0x18, R15.reuse ;  /* 0x00000018ff1a7819 */ /* 0x100fe4000001160f */
[----:B------:R-:W-:Y:S02]  /*5fd0*/  LEA R12, R32, UR6, 0x2 ;  /* 0x00000006200c7c11 */ /* 0x000fe4000f8e10ff */
[----:B------:R-:W-:Y:S02]  /*5fe0*/  SHF.R.U32.HI R38, RZ, 0x8, R15 ;  /* 0x00000008ff267819 */ /* 0x000fe4000001160f */
[--C-:B------:R-:W-:Y:S01]  /*5ff0*/  SHF.R.U32.HI R27, RZ, 0x18, R8.reuse ;  /* 0x00000018ff1b7819 */ /* 0x100fe20000011608 */
[----:B------:R0:W1:Y:S01]  /*6000*/  LDS R11, [R12] ;  /* 0x000000000c0b7984 */ /* 0x0000620000000800 */
[----:B------:R-:W-:Y:S02]  /*6010*/  SHF.R.U32.HI R39, RZ, 0x8, R8 ;  /* 0x00000008ff277819 */ /* 0x000fe40000011608 */
[----:B------:R-:W-:-:S02]  /*6020*/  PRMT R40, R14, 0x7632, R40 ;  /* 0x000076320e287816 */ /* 0x000fc40000000028 */
[----:B------:R-:W-:Y:S02]  /*6030*/  PRMT R41, R5, 0x7632, R41 ;  /* 0x0000763205297816 */ /* 0x000fe40000000029 */
[----:B------:R-:W-:Y:S02]  /*6040*/  PRMT R42, R16, 0x7632, R42 ;  /* 0x00007632102a7816 */ /* 0x000fe4000000002a */
[----:B------:R-:W-:Y:S02]  /*6050*/  PRMT R43, R17, 0x7632, R43 ;  /* 0x00007632112b7816 */ /* 0x000fe4000000002b */
[----:B------:R-:W-:Y:S02]  /*6060*/  PRMT R44, R15, 0x7632, R44 ;  /* 0x000076320f2c7816 */ /* 0x000fe4000000002c */
[----:B0-----:R-:W-:-:S07]  /*6070*/  PRMT R45, R8, 0x7632, R45 ;  /* 0x00007632082d7816 */ /* 0x001fce000000002d */
.L_x_13:
[----:B------:R-:W-:Y:S01]  /*6080*/  PRMT R6, R32, 0x9910, RZ ;  /* 0x0000991020067816 */ /* 0x000fe200000000ff */
[----:B------:R-:W-:Y:S01]  /*6090*/  IMAD.MOV.U32 R28, RZ, RZ, 0x63 ;  /* 0x00000063ff1c7424 */ /* 0x000fe200078e00ff */
[----:B------:R-:W-:Y:S02]  /*60a0*/  BSSY.RELIABLE B2, `(.L_x_7) ;  /* 0x000010e000027945 */ /* 0x000fe40003800100 */
[----:B------:R-:W-:-:S13]  /*60b0*/  ISETP.NE.AND P0, PT, R6, 0xf, PT ;  /* 0x0000000f0600780c */ /* 0x000fda0003f05270 */
[----:B------:R-:W0:Y:S02]  /*60c0*/  @P0 LDS R6, [R12+0x4] ;  /* 0x000004000c060984 */ /* 0x000e240000000800 */
[C---:B0-----:R-:W-:Y:S01]  /*60d0*/  @P0 ISETP.NE.AND P2, PT, R6.reuse, -0x1, PT ;  /* 0xffffffff0600080c */ /* 0x041fe20003f45270 */
[----:B------:R-:W-:-:S05]  /*60e0*/  @P0 VIADD R6, R6, 0xffffffff ;  /* 0xffffffff06060836 */ /* 0x000fca0000000000 */
[----:B------:R-:W-:-:S04]  /*60f0*/  @P0 SEL R28, R6, 0x63, P2 ;  /* 0x00000063061c0807 */ /* 0x000fc80001000000 */
[----:B-1----:R-:W-:-:S13]  /*6100*/  ISETP.GT.AND P0, PT, R11, R28, PT ;  /* 0x0000001c0b00720c */ /* 0x002fda0003f04270 */
[----:B------:R-:W-:Y:S05]  /*6110*/  @P0 BRA `(.L_x_8) ;  /* 0x0000001000180947 */ /* 0x000fea0003800000 */
[----:B------:R-:W-:-:S07]  /*6120*/  IMAD.MOV.U32 R29, RZ, RZ, R11 ;  /* 0x000000ffff1d7224 */ /* 0x000fce00078e000b */
.L_x_12:
[----:B------:R-:W-:-:S05]  /*6130*/  IMAD.IADD R30, R28, 0x1, -R29 ;  /* 0x000000011c1e7824 */ /* 0x000fca00078e0a1d */
[----:B------:R-:W-:-:S05]  /*6140*/  LEA.HI.SX32 R30, R30, R29, 0x1f ;  /* 0x0000001d1e1e7211 */ /* 0x000fca00078ffaff */
[----:B------:R-:W-:-:S05]  /*6150*/  IMAD.SHL.U32 R7, R30, 0x20, RZ ;  /* 0x000000201e077824 */ /* 0x000fca00078e00ff */
[----:B------:R-:W-:-:S04]  /*6160*/  IADD3 R6, P0, PT, R7, UR14, RZ ;  /* 0x0000000e07067c10 */ /* 0x000fc8000ff1e0ff */
[----:B------:R-:W-:-:S05]  /*6170*/  LEA.HI.X.SX32 R7, R7, UR15, 0x1, P0 ;  /* 0x0000000f07077c11 */ /* 0x000fca00080f0eff */
[----:B------:R-:W2:Y:S01]  /*6180*/  LDG.E.U8.CONSTANT R47, desc[UR12][R6.64] ;  /* 0x0000000c062f7981 */ /* 0x000ea2000c1e9100 */
[----:B------:R-:W-:Y:S01]  /*6190*/  BSSY.RELIABLE B3, `(.L_x_9) ;  /* 0x00000fa000037945 */ /* 0x000fe20003800100 */
[----:B------:R-:W-:Y:S02]  /*61a0*/  PLOP3.LUT P0, PT, PT, PT, PT, 0x80, 0x8 ;  /* 0x000000000008781c */ /* 0x000fe40003f0f070 */
[----:B--2---:R-:W-:-:S13]  /*61b0*/  ISETP.GT.U32.AND P2, PT, R47, R10, PT ;  /* 0x0000000a2f00720c */ /* 0x004fda0003f44070 */
[----:B------:R-:W-:Y:S05]  /*61c0*/  @P2 BRA `(.L_x_10) ;  /* 0x0000000c00d82947 */ /* 0x000fea0003800000 */
[----:B------:R-:W-:Y:S02]  /*61d0*/  ISETP.GE.U32.AND P2, PT, R47, R10, PT ;  /* 0x0000000a2f00720c */ /* 0x000fe40003f46070 */
[----:B------:R-:W-:-:S11]  /*61e0*/  PLOP3.LUT P0, PT, PT, PT, PT, 0x8, 0x80 ;  /* 0x000000000080781c */ /* 0x000fd60003f0e170 */
[----:B------:R-:W-:Y:S05]  /*61f0*/  @!P2 BRA `(.L_x_10) ;  /* 0x0000000c00cca947 */ /* 0x000fea0003800000 */
[----:B------:R-:W2:Y:S01]  /*6200*/  LDG.E.U8.CONSTANT R46, desc[UR12][R6.64+0x1] ;  /* 0x0000010c062e7981 */ /* 0x000ea2000c1e9100 */
[----:B------:R-:W-:Y:S02]  /*6210*/  LOP3.LUT R47, R21, 0xff, RZ, 0xc0, !PT ;  /* 0x000000ff152f7812 */ /* 0x000fe400078ec0ff */
        /* <DEDUP_REMOVED lines=236> */
[----:B------:R-:W-:-:S13]  /*70e0*/  ISETP.GE.U32.AND P0, PT, R6, R47, PT ;  /* 0x0000002f0600720c */ /* 0x000fda0003f06070 */
[----:B------:R-:W-:Y:S05]  /*70f0*/  @P0 BREAK.RELIABLE B3 ;  /* 0x0000000000030942 */ /* 0x000fea0003800100 */
[----:B------:R-:W-:Y:S05]  /*7100*/  @P0 BREAK.RELIABLE B2 ;  /* 0x0000000000020942 */ /* 0x000fea0003800100 */
[----:B------:R-:W-:Y:S05]  /*7110*/  @P0 BRA `(.L_x_11) ;  /* 0x0000000000380947 */ /* 0x000fea0003800000 */
[----:B------:R-:W-:-:S13]  /*7120*/  PLOP3.LUT P0, PT, PT, PT, PT, 0x8, 0x80 ;  /* 0x000000000080781c */ /* 0x000fda0003f0e170 */
.L_x_10:
[----:B------:R-:W-:Y:S05]  /*7130*/  BSYNC.RELIABLE B3 ;  /* 0x0000000000037941 */ /* 0x000fea0003800100 */
.L_x_9:
[C---:B------:R-:W-:Y:S02]  /*7140*/  @!P0 VIADD R29, R30.reuse, 0x1 ;  /* 0x000000011e1d8836 */ /* 0x040fe40000000000 */
[----:B------:R-:W-:-:S05]  /*7150*/  @P0 VIADD R28, R30, 0xffffffff ;  /* 0xffffffff1e1c0836 */ /* 0x000fca0000000000 */
[----:B------:R-:W-:-:S13]  /*7160*/  ISETP.GT.AND P0, PT, R29, R28, PT ;  /* 0x0000001c1d00720c */ /* 0x000fda0003f04270 */
[----:B------:R-:W-:Y:S05]  /*7170*/  @!P0 BRA `(.L_x_12) ;  /* 0xffffffec00ec8947 */ /* 0x000fea000383ffff */
.L_x_8:
[----:B------:R-:W-:Y:S05]  /*7180*/  BSYNC.RELIABLE B2 ;  /* 0x0000000000027941 */ /* 0x000fea0003800100 */
.L_x_7:
[----:B------:R-:W0:Y:S02]  /*7190*/  LDC.64 R6, c[0x0][0x3a8] ;  /* 0x0000ea00ff067b82 */ /* 0x000e240000000a00 */
[----:B0-----:R-:W-:-:S06]  /*71a0*/  IMAD.WIDE.U32 R6, R19, 0x4, R6 ;  /* 0x0000000413067825 */ /* 0x001fcc00078e0006 */
[----:B------:R-:W2:Y:S01]  /*71b0*/  LDG.E.CONSTANT R6, desc[UR12][R6.64+0x4] ;  /* 0x0000040c06067981 */ /* 0x000ea2000c1e9900 */
[----:B------:R-:W-:Y:S01]  /*71c0*/  VIADD R19, R19, 0x1 ;  /* 0x0000000113137836 */ /* 0x000fe20000000000 */
[----:B--2---:R-:W-:-:S13]  /*71d0*/  ISETP.NE.AND P0, PT, R6, -0x1, PT ;  /* 0xffffffff0600780c */ /* 0x004fda0003f05270 */
[----:B------:R-:W-:Y:S05]  /*71e0*/  @P0 BRA `(.L_x_13) ;  /* 0xffffffec00a40947 */ /* 0x000fea000383ffff */
[----:B------:R-:W-:Y:S05]  /*71f0*/  BRA `(.L_x_6) ;  /* 0x00000000001c7947 */ /* 0x000fea0003800000 */
.L_x_11:
[----:B------:R-:W0:Y:S01]  /*7200*/  S2R R8, SR_LANEID ;  /* 0x0000000000087919 */ /* 0x000e220000000000 */
[----:B------:R-:W1:Y:S01]  /*7210*/  LDC.64 R6, c[0x0][0x398] ;  /* 0x0000e600ff067b82 */ /* 0x000e620000000a00 */
[----:B------:R-:W-:Y:S02]  /*7220*/  VOTEU.ANY UR6, UPT, PT ;  /* 0x0000000000067886 */ /* 0x000fe400038e0100 */
[----:B------:R-:W-:Y:S02]  /*7230*/  UFLO.U32 UR7, UR6 ;  /* 0x00000006000772bd */ /* 0x000fe400080e0000 */
[----:B------:R-:W1:Y:S04]  /*7240*/  POPC R5, UR6 ;  /* 0x0000000600057d09 */ /* 0x000e680008000000 */
[----:B0-----:R-:W-:-:S13]  /*7250*/  ISETP.EQ.U32.AND P0, PT, R8, UR7, PT ;  /* 0x0000000708007c0c */ /* 0x001fda000bf02070 */
[----:B-1----:R0:W-:Y:S02]  /*7260*/  @P0 REDG.E.ADD.STRONG.GPU desc[UR12][R6.64], R5 ;  /* 0x000000050600098e */ /* 0x0021e4000c12e10c */
.L_x_6:
[----:B------:R-:W-:Y:S05]  /*7270*/  BSYNC.RECONVERGENT B1 ;  /* 0x0000000000017941 */ /* 0x000fea0003800200 */
.L_x_5:
[----:B------:R-:W-:Y:S05]  /*7280*/  @!P1 BRA `(.L_x_14) ;  /* 0xffffff9000849947 */ /* 0x000fea000383ffff */
[----:B------:R-:W-:Y:S05]  /*7290*/  EXIT ;  /* 0x000000000000794d */ /* 0x000fea0003800000 */
.L_x_15:
[----:B------:R-:W-:-:S00]  /*72a0*/  BRA `(.L_x_15) ;  /* 0xfffffffc00fc7947 */ /* 0x000fc0000383ffff */
[----:B------:R-:W-:-:S00]  /*72b0*/  NOP ;  /* 0x0000000000007918 */ /* 0x000fc00000000000 */
        /* <DEDUP_REMOVED lines=12> */
.L_x_16:


//--------------------- .nv.shared._Z30find_passwords_optimized_multiPKhS0_S0_PiP13FoundPasswordPKiS5_i --------------------------
	.section	.nv.shared._Z30find_passwords_optimized_multiPKhS0_S0_PiP13FoundPasswordPKiS5_i,"aw",@nobits
	.sectionflags	@""
	.align	4
.nv.shared._Z30find_passwords_optimized_multiPKhS0_S0_PiP13FoundPasswordPKiS5_i:
	.zero		1096


//--------------------- .nv.shared.reserved.0     --------------------------
	.section	.nv.shared.reserved.0,"aw",@nobits
	.weak		__nv_reservedSMEM_offset_0_alias
	.size		__nv_reservedSMEM_offset_0_alias, 0, 64
	.other		__nv_reservedSMEM_offset_0_alias,@"STO_CUDA_RESERVED_SHARED STV_DEFAULT"
__nv_reservedSMEM_offset_0_alias:
	.zero		0
	.zero		64


//--------------------- .nv.constant0._Z30find_passwords_optimized_multiPKhS0_S0_PiP13FoundPasswordPKiS5_i --------------------------
	.section	.nv.constant0._Z30find_passwords_optimized_multiPKhS0_S0_PiP13FoundPasswordPKiS5_i,"a",@progbits
	.sectionflags	@""
	.align	4
.nv.constant0._Z30find_passwords_optimized_multiPKhS0_S0_PiP13FoundPasswordPKiS5_i:
	.zero		956


//--------------------- SYMBOLS --------------------------

	.type		.nv.reservedSmem.offset0,@object
	.size		.nv.reservedSmem.offset0,0x4
	.type		.nv.reservedSmem.cap,@object
	.size		.nv.reservedSmem.cap,0x4
